//
// Generated by NVIDIA NVVM Compiler
//
// Compiler Build ID: CL-36424714
// Cuda compilation tools, release 13.0, V13.0.88
// Based on NVVM 20.0.0
//

.version 9.0
.target sm_100
.address_size 64

	// .globl	_Z20QKDotAndScalarKernelPfS_S_iiif
// _ZZ18UpdateMiLiOiKernelPfS_S_S_S_S_S_iiiE6mi_new has been demoted
// _ZZ18UpdateMiLiOiKernelPfS_S_S_S_S_S_iiiE6li_new has been demoted

.visible .entry _Z20QKDotAndScalarKernelPfS_S_iiif(
	.param .u64 .ptr .align 1 _Z20QKDotAndScalarKernelPfS_S_iiif_param_0,
	.param .u64 .ptr .align 1 _Z20QKDotAndScalarKernelPfS_S_iiif_param_1,
	.param .u64 .ptr .align 1 _Z20QKDotAndScalarKernelPfS_S_iiif_param_2,
	.param .u32 _Z20QKDotAndScalarKernelPfS_S_iiif_param_3,
	.param .u32 _Z20QKDotAndScalarKernelPfS_S_iiif_param_4,
	.param .u32 _Z20QKDotAndScalarKernelPfS_S_iiif_param_5,
	.param .f32 _Z20QKDotAndScalarKernelPfS_S_iiif_param_6
)
{
	.reg .pred 	%p<10>;
	.reg .b32 	%r<35>;
	.reg .b32 	%f<114>;
	.reg .b64 	%rd<57>;

	ld.param.u64 	%rd15, [_Z20QKDotAndScalarKernelPfS_S_iiif_param_0];
	ld.param.u64 	%rd16, [_Z20QKDotAndScalarKernelPfS_S_iiif_param_1];
	ld.param.u64 	%rd17, [_Z20QKDotAndScalarKernelPfS_S_iiif_param_2];
	ld.param.u32 	%r20, [_Z20QKDotAndScalarKernelPfS_S_iiif_param_4];
	ld.param.u32 	%r21, [_Z20QKDotAndScalarKernelPfS_S_iiif_param_5];
	ld.param.f32 	%f14, [_Z20QKDotAndScalarKernelPfS_S_iiif_param_6];
	cvta.to.global.u64 	%rd1, %rd17;
	cvta.to.global.u64 	%rd2, %rd16;
	mov.u32 	%r1, %tid.x;
	mov.u32 	%r2, %tid.y;
	setp.lt.s32 	%p1, %r21, 1;
	mov.f32 	%f113, 0f00000000;
	@%p1 bra 	$L__BB0_13;
	mul.lo.s32 	%r3, %r21, %r1;
	mul.lo.s32 	%r4, %r21, %r2;
	and.b32  	%r5, %r21, 15;
	setp.lt.u32 	%p2, %r21, 16;
	mov.f32 	%f113, 0f00000000;
	mov.b32 	%r32, 0;
	@%p2 bra 	$L__BB0_4;
	and.b32  	%r32, %r21, 2147483632;
	neg.s32 	%r30, %r32;
	mul.wide.u32 	%rd18, %r3, 4;
	add.s64 	%rd19, %rd18, %rd2;
	add.s64 	%rd54, %rd19, 32;
	mul.wide.u32 	%rd20, %r4, 4;
	add.s64 	%rd21, %rd20, %rd1;
	add.s64 	%rd53, %rd21, 32;
	mov.f32 	%f113, 0f00000000;
$L__BB0_3:
	.pragma "nounroll";
	ld.global.f32 	%f19, [%rd54+-32];
	ld.global.f32 	%f20, [%rd53+-32];
	fma.rn.f32 	%f21, %f19, %f20, %f113;
	ld.global.f32 	%f22, [%rd54+-28];
	ld.global.f32 	%f23, [%rd53+-28];
	fma.rn.f32 	%f24, %f22, %f23, %f21;
	ld.global.f32 	%f25, [%rd54+-24];
	ld.global.f32 	%f26, [%rd53+-24];
	fma.rn.f32 	%f27, %f25, %f26, %f24;
	ld.global.f32 	%f28, [%rd54+-20];
	ld.global.f32 	%f29, [%rd53+-20];
	fma.rn.f32 	%f30, %f28, %f29, %f27;
	ld.global.f32 	%f31, [%rd54+-16];
	ld.global.f32 	%f32, [%rd53+-16];
	fma.rn.f32 	%f33, %f31, %f32, %f30;
	ld.global.f32 	%f34, [%rd54+-12];
	ld.global.f32 	%f35, [%rd53+-12];
	fma.rn.f32 	%f36, %f34, %f35, %f33;
	ld.global.f32 	%f37, [%rd54+-8];
	ld.global.f32 	%f38, [%rd53+-8];
	fma.rn.f32 	%f39, %f37, %f38, %f36;
	ld.global.f32 	%f40, [%rd54+-4];
	ld.global.f32 	%f41, [%rd53+-4];
	fma.rn.f32 	%f42, %f40, %f41, %f39;
	ld.global.f32 	%f43, [%rd54];
	ld.global.f32 	%f44, [%rd53];
	fma.rn.f32 	%f45, %f43, %f44, %f42;
	ld.global.f32 	%f46, [%rd54+4];
	ld.global.f32 	%f47, [%rd53+4];
	fma.rn.f32 	%f48, %f46, %f47, %f45;
	ld.global.f32 	%f49, [%rd54+8];
	ld.global.f32 	%f50, [%rd53+8];
	fma.rn.f32 	%f51, %f49, %f50, %f48;
	ld.global.f32 	%f52, [%rd54+12];
	ld.global.f32 	%f53, [%rd53+12];
	fma.rn.f32 	%f54, %f52, %f53, %f51;
	ld.global.f32 	%f55, [%rd54+16];
	ld.global.f32 	%f56, [%rd53+16];
	fma.rn.f32 	%f57, %f55, %f56, %f54;
	ld.global.f32 	%f58, [%rd54+20];
	ld.global.f32 	%f59, [%rd53+20];
	fma.rn.f32 	%f60, %f58, %f59, %f57;
	ld.global.f32 	%f61, [%rd54+24];
	ld.global.f32 	%f62, [%rd53+24];
	fma.rn.f32 	%f63, %f61, %f62, %f60;
	ld.global.f32 	%f64, [%rd54+28];
	ld.global.f32 	%f65, [%rd53+28];
	fma.rn.f32 	%f113, %f64, %f65, %f63;
	add.s32 	%r30, %r30, 16;
	add.s64 	%rd54, %rd54, 64;
	add.s64 	%rd53, %rd53, 64;
	setp.ne.s32 	%p3, %r30, 0;
	@%p3 bra 	$L__BB0_3;
$L__BB0_4:
	setp.eq.s32 	%p4, %r5, 0;
	@%p4 bra 	$L__BB0_13;
	and.b32  	%r11, %r21, 7;
	setp.lt.u32 	%p5, %r5, 8;
	@%p5 bra 	$L__BB0_7;
	add.s32 	%r23, %r32, %r3;
	mul.wide.u32 	%rd22, %r23, 4;
	add.s64 	%rd23, %rd2, %rd22;
	ld.global.f32 	%f67, [%rd23];
	add.s32 	%r24, %r32, %r4;
	mul.wide.u32 	%rd24, %r24, 4;
	add.s64 	%rd25, %rd1, %rd24;
	ld.global.f32 	%f68, [%rd25];
	fma.rn.f32 	%f69, %f67, %f68, %f113;
	cvt.u64.u32 	%rd26, %r3;
	cvt.u64.u32 	%rd27, %r32;
	add.s64 	%rd28, %rd27, %rd26;
	shl.b64 	%rd29, %rd28, 2;
	add.s64 	%rd30, %rd2, %rd29;
	ld.global.f32 	%f70, [%rd30+4];
	cvt.u64.u32 	%rd31, %r4;
	add.s64 	%rd32, %rd27, %rd31;
	shl.b64 	%rd33, %rd32, 2;
	add.s64 	%rd34, %rd1, %rd33;
	ld.global.f32 	%f71, [%rd34+4];
	fma.rn.f32 	%f72, %f70, %f71, %f69;
	ld.global.f32 	%f73, [%rd30+8];
	ld.global.f32 	%f74, [%rd34+8];
	fma.rn.f32 	%f75, %f73, %f74, %f72;
	ld.global.f32 	%f76, [%rd30+12];
	ld.global.f32 	%f77, [%rd34+12];
	fma.rn.f32 	%f78, %f76, %f77, %f75;
	ld.global.f32 	%f79, [%rd30+16];
	ld.global.f32 	%f80, [%rd34+16];
	fma.rn.f32 	%f81, %f79, %f80, %f78;
	ld.global.f32 	%f82, [%rd30+20];
	ld.global.f32 	%f83, [%rd34+20];
	fma.rn.f32 	%f84, %f82, %f83, %f81;
	ld.global.f32 	%f85, [%rd30+24];
	ld.global.f32 	%f86, [%rd34+24];
	fma.rn.f32 	%f87, %f85, %f86, %f84;
	ld.global.f32 	%f88, [%rd30+28];
	ld.global.f32 	%f89, [%rd34+28];
	fma.rn.f32 	%f113, %f88, %f89, %f87;
	add.s32 	%r32, %r32, 8;
$L__BB0_7:
	setp.eq.s32 	%p6, %r11, 0;
	@%p6 bra 	$L__BB0_13;
	and.b32  	%r14, %r21, 3;
	setp.lt.u32 	%p7, %r11, 4;
	@%p7 bra 	$L__BB0_10;
	add.s32 	%r25, %r32, %r3;
	mul.wide.u32 	%rd35, %r25, 4;
	add.s64 	%rd36, %rd2, %rd35;
	ld.global.f32 	%f91, [%rd36];
	add.s32 	%r26, %r32, %r4;
	mul.wide.u32 	%rd37, %r26, 4;
	add.s64 	%rd38, %rd1, %rd37;
	ld.global.f32 	%f92, [%rd38];
	fma.rn.f32 	%f93, %f91, %f92, %f113;
	cvt.u64.u32 	%rd39, %r3;
	cvt.u64.u32 	%rd40, %r32;
	add.s64 	%rd41, %rd40, %rd39;
	shl.b64 	%rd42, %rd41, 2;
	add.s64 	%rd43, %rd2, %rd42;
	ld.global.f32 	%f94, [%rd43+4];
	cvt.u64.u32 	%rd44, %r4;
	add.s64 	%rd45, %rd40, %rd44;
	shl.b64 	%rd46, %rd45, 2;
	add.s64 	%rd47, %rd1, %rd46;
	ld.global.f32 	%f95, [%rd47+4];
	fma.rn.f32 	%f96, %f94, %f95, %f93;
	ld.global.f32 	%f97, [%rd43+8];
	ld.global.f32 	%f98, [%rd47+8];
	fma.rn.f32 	%f99, %f97, %f98, %f96;
	ld.global.f32 	%f100, [%rd43+12];
	ld.global.f32 	%f101, [%rd47+12];
	fma.rn.f32 	%f113, %f100, %f101, %f99;
	add.s32 	%r32, %r32, 4;
$L__BB0_10:
	setp.eq.s32 	%p8, %r14, 0;
	@%p8 bra 	$L__BB0_13;
	add.s32 	%r27, %r32, %r4;
	mul.wide.u32 	%rd48, %r27, 4;
	add.s64 	%rd56, %rd1, %rd48;
	add.s32 	%r28, %r32, %r3;
	mul.wide.u32 	%rd49, %r28, 4;
	add.s64 	%rd55, %rd2, %rd49;
	neg.s32 	%r34, %r14;
$L__BB0_12:
	.pragma "nounroll";
	ld.global.f32 	%f102, [%rd55];
	ld.global.f32 	%f103, [%rd56];
	fma.rn.f32 	%f113, %f102, %f103, %f113;
	add.s64 	%rd56, %rd56, 4;
	add.s64 	%rd55, %rd55, 4;
	add.s32 	%r34, %r34, 1;
	setp.ne.s32 	%p9, %r34, 0;
	@%p9 bra 	$L__BB0_12;
$L__BB0_13:
	cvta.to.global.u64 	%rd50, %rd15;
	mul.f32 	%f104, %f14, %f113;
	mad.lo.s32 	%r29, %r20, %r1, %r2;
	mul.wide.s32 	%rd51, %r29, 4;
	add.s64 	%rd52, %rd50, %rd51;
	st.global.f32 	[%rd52], %f104;
	ret;

}
	// .globl	_Z12RowMaxKernelPfS_ii
.visible .entry _Z12RowMaxKernelPfS_ii(
	.param .u64 .ptr .align 1 _Z12RowMaxKernelPfS_ii_param_0,
	.param .u64 .ptr .align 1 _Z12RowMaxKernelPfS_ii_param_1,
	.param .u32 _Z12RowMaxKernelPfS_ii_param_2,
	.param .u32 _Z12RowMaxKernelPfS_ii_param_3
)
{
	.reg .pred 	%p<39>;
	.reg .b32 	%r<28>;
	.reg .b32 	%f<83>;
	.reg .b64 	%rd<32>;

	ld.param.u64 	%rd8, [_Z12RowMaxKernelPfS_ii_param_0];
	ld.param.u64 	%rd9, [_Z12RowMaxKernelPfS_ii_param_1];
	ld.param.u32 	%r18, [_Z12RowMaxKernelPfS_ii_param_3];
	cvta.to.global.u64 	%rd1, %rd9;
	mov.u32 	%r1, %tid.x;
	setp.lt.s32 	%p1, %r18, 1;
	mov.f32 	%f82, 0f00800000;
	@%p1 bra 	$L__BB1_13;
	mul.lo.s32 	%r2, %r18, %r1;
	and.b32  	%r3, %r18, 15;
	setp.lt.u32 	%p2, %r18, 16;
	mov.f32 	%f82, 0f00800000;
	mov.b32 	%r25, 0;
	@%p2 bra 	$L__BB1_4;
	and.b32  	%r25, %r18, 2147483632;
	neg.s32 	%r23, %r25;
	mul.wide.u32 	%rd10, %r2, 4;
	add.s64 	%rd11, %rd10, %rd1;
	add.s64 	%rd30, %rd11, 32;
	mov.f32 	%f82, 0f00800000;
$L__BB1_3:
	.pragma "nounroll";
	ld.global.f32 	%f18, [%rd30+-32];
	setp.gt.f32 	%p3, %f82, %f18;
	selp.f32 	%f19, %f82, %f18, %p3;
	ld.global.f32 	%f20, [%rd30+-28];
	setp.gt.f32 	%p4, %f19, %f20;
	selp.f32 	%f21, %f19, %f20, %p4;
	ld.global.f32 	%f22, [%rd30+-24];
	setp.gt.f32 	%p5, %f21, %f22;
	selp.f32 	%f23, %f21, %f22, %p5;
	ld.global.f32 	%f24, [%rd30+-20];
	setp.gt.f32 	%p6, %f23, %f24;
	selp.f32 	%f25, %f23, %f24, %p6;
	ld.global.f32 	%f26, [%rd30+-16];
	setp.gt.f32 	%p7, %f25, %f26;
	selp.f32 	%f27, %f25, %f26, %p7;
	ld.global.f32 	%f28, [%rd30+-12];
	setp.gt.f32 	%p8, %f27, %f28;
	selp.f32 	%f29, %f27, %f28, %p8;
	ld.global.f32 	%f30, [%rd30+-8];
	setp.gt.f32 	%p9, %f29, %f30;
	selp.f32 	%f31, %f29, %f30, %p9;
	ld.global.f32 	%f32, [%rd30+-4];
	setp.gt.f32 	%p10, %f31, %f32;
	selp.f32 	%f33, %f31, %f32, %p10;
	ld.global.f32 	%f34, [%rd30];
	setp.gt.f32 	%p11, %f33, %f34;
	selp.f32 	%f35, %f33, %f34, %p11;
	ld.global.f32 	%f36, [%rd30+4];
	setp.gt.f32 	%p12, %f35, %f36;
	selp.f32 	%f37, %f35, %f36, %p12;
	ld.global.f32 	%f38, [%rd30+8];
	setp.gt.f32 	%p13, %f37, %f38;
	selp.f32 	%f39, %f37, %f38, %p13;
	ld.global.f32 	%f40, [%rd30+12];
	setp.gt.f32 	%p14, %f39, %f40;
	selp.f32 	%f41, %f39, %f40, %p14;
	ld.global.f32 	%f42, [%rd30+16];
	setp.gt.f32 	%p15, %f41, %f42;
	selp.f32 	%f43, %f41, %f42, %p15;
	ld.global.f32 	%f44, [%rd30+20];
	setp.gt.f32 	%p16, %f43, %f44;
	selp.f32 	%f45, %f43, %f44, %p16;
	ld.global.f32 	%f46, [%rd30+24];
	setp.gt.f32 	%p17, %f45, %f46;
	selp.f32 	%f47, %f45, %f46, %p17;
	ld.global.f32 	%f48, [%rd30+28];
	setp.gt.f32 	%p18, %f47, %f48;
	selp.f32 	%f82, %f47, %f48, %p18;
	add.s32 	%r23, %r23, 16;
	add.s64 	%rd30, %rd30, 64;
	setp.ne.s32 	%p19, %r23, 0;
	@%p19 bra 	$L__BB1_3;
$L__BB1_4:
	setp.eq.s32 	%p20, %r3, 0;
	@%p20 bra 	$L__BB1_13;
	and.b32  	%r9, %r18, 7;
	setp.lt.u32 	%p21, %r3, 8;
	@%p21 bra 	$L__BB1_7;
	add.s32 	%r20, %r25, %r2;
	mul.wide.u32 	%rd12, %r20, 4;
	add.s64 	%rd13, %rd1, %rd12;
	ld.global.f32 	%f50, [%rd13];
	setp.gt.f32 	%p22, %f82, %f50;
	selp.f32 	%f51, %f82, %f50, %p22;
	cvt.u64.u32 	%rd14, %r2;
	cvt.u64.u32 	%rd15, %r25;
	add.s64 	%rd16, %rd15, %rd14;
	shl.b64 	%rd17, %rd16, 2;
	add.s64 	%rd18, %rd1, %rd17;
	ld.global.f32 	%f52, [%rd18+4];
	setp.gt.f32 	%p23, %f51, %f52;
	selp.f32 	%f53, %f51, %f52, %p23;
	ld.global.f32 	%f54, [%rd18+8];
	setp.gt.f32 	%p24, %f53, %f54;
	selp.f32 	%f55, %f53, %f54, %p24;
	ld.global.f32 	%f56, [%rd18+12];
	setp.gt.f32 	%p25, %f55, %f56;
	selp.f32 	%f57, %f55, %f56, %p25;
	ld.global.f32 	%f58, [%rd18+16];
	setp.gt.f32 	%p26, %f57, %f58;
	selp.f32 	%f59, %f57, %f58, %p26;
	ld.global.f32 	%f60, [%rd18+20];
	setp.gt.f32 	%p27, %f59, %f60;
	selp.f32 	%f61, %f59, %f60, %p27;
	ld.global.f32 	%f62, [%rd18+24];
	setp.gt.f32 	%p28, %f61, %f62;
	selp.f32 	%f63, %f61, %f62, %p28;
	ld.global.f32 	%f64, [%rd18+28];
	setp.gt.f32 	%p29, %f63, %f64;
	selp.f32 	%f82, %f63, %f64, %p29;
	add.s32 	%r25, %r25, 8;
$L__BB1_7:
	setp.eq.s32 	%p30, %r9, 0;
	@%p30 bra 	$L__BB1_13;
	and.b32  	%r12, %r18, 3;
	setp.lt.u32 	%p31, %r9, 4;
	@%p31 bra 	$L__BB1_10;
	add.s32 	%r21, %r25, %r2;
	mul.wide.u32 	%rd19, %r21, 4;
	add.s64 	%rd20, %rd1, %rd19;
	ld.global.f32 	%f66, [%rd20];
	setp.gt.f32 	%p32, %f82, %f66;
	selp.f32 	%f67, %f82, %f66, %p32;
	cvt.u64.u32 	%rd21, %r2;
	cvt.u64.u32 	%rd22, %r25;
	add.s64 	%rd23, %rd22, %rd21;
	shl.b64 	%rd24, %rd23, 2;
	add.s64 	%rd25, %rd1, %rd24;
	ld.global.f32 	%f68, [%rd25+4];
	setp.gt.f32 	%p33, %f67, %f68;
	selp.f32 	%f69, %f67, %f68, %p33;
	ld.global.f32 	%f70, [%rd25+8];
	setp.gt.f32 	%p34, %f69, %f70;
	selp.f32 	%f71, %f69, %f70, %p34;
	ld.global.f32 	%f72, [%rd25+12];
	setp.gt.f32 	%p35, %f71, %f72;
	selp.f32 	%f82, %f71, %f72, %p35;
	add.s32 	%r25, %r25, 4;
$L__BB1_10:
	setp.eq.s32 	%p36, %r12, 0;
	@%p36 bra 	$L__BB1_13;
	add.s32 	%r22, %r25, %r2;
	mul.wide.u32 	%rd26, %r22, 4;
	add.s64 	%rd31, %rd1, %rd26;
	neg.s32 	%r27, %r12;
$L__BB1_12:
	.pragma "nounroll";
	ld.global.f32 	%f73, [%rd31];
	setp.gt.f32 	%p37, %f82, %f73;
	selp.f32 	%f82, %f82, %f73, %p37;
	add.s64 	%rd31, %rd31, 4;
	add.s32 	%r27, %r27, 1;
	setp.ne.s32 	%p38, %r27, 0;
	@%p38 bra 	$L__BB1_12;
$L__BB1_13:
	cvta.to.global.u64 	%rd27, %rd8;
	mul.wide.u32 	%rd28, %r1, 4;
	add.s64 	%rd29, %rd27, %rd28;
	st.global.f32 	[%rd29], %f82;
	ret;

}
	// .globl	_Z20MinusMaxAndExpKernelPfS_S_ii
.visible .entry _Z20MinusMaxAndExpKernelPfS_S_ii(
	.param .u64 .ptr .align 1 _Z20MinusMaxAndExpKernelPfS_S_ii_param_0,
	.param .u64 .ptr .align 1 _Z20MinusMaxAndExpKernelPfS_S_ii_param_1,
	.param .u64 .ptr .align 1 _Z20MinusMaxAndExpKernelPfS_S_ii_param_2,
	.param .u32 _Z20MinusMaxAndExpKernelPfS_S_ii_param_3,
	.param .u32 _Z20MinusMaxAndExpKernelPfS_S_ii_param_4
)
{
	.reg .b32 	%r<7>;
	.reg .b32 	%f<16>;
	.reg .b64 	%rd<12>;

	ld.param.u64 	%rd1, [_Z20MinusMaxAndExpKernelPfS_S_ii_param_0];
	ld.param.u64 	%rd2, [_Z20MinusMaxAndExpKernelPfS_S_ii_param_1];
	ld.param.u64 	%rd3, [_Z20MinusMaxAndExpKernelPfS_S_ii_param_2];
	ld.param.u32 	%r1, [_Z20MinusMaxAndExpKernelPfS_S_ii_param_4];
	cvta.to.global.u64 	%rd4, %rd1;
	cvta.to.global.u64 	%rd5, %rd3;
	cvta.to.global.u64 	%rd6, %rd2;
	mov.u32 	%r2, %tid.x;
	mov.u32 	%r3, %tid.y;
	mad.lo.s32 	%r4, %r1, %r2, %r3;
	mul.wide.s32 	%rd7, %r4, 4;
	add.s64 	%rd8, %rd6, %rd7;
	ld.global.f32 	%f1, [%rd8];
	mul.wide.u32 	%rd9, %r2, 4;
	add.s64 	%rd10, %rd5, %rd9;
	ld.global.f32 	%f2, [%rd10];
	sub.f32 	%f3, %f1, %f2;
	fma.rn.f32 	%f4, %f3, 0f3BBB989D, 0f3F000000;
	cvt.sat.f32.f32 	%f5, %f4;
	mov.f32 	%f6, 0f4B400001;
	mov.f32 	%f7, 0f437C0000;
	fma.rm.f32 	%f8, %f5, %f7, %f6;
	add.f32 	%f9, %f8, 0fCB40007F;
	neg.f32 	%f10, %f9;
	fma.rn.f32 	%f11, %f3, 0f3FB8AA3B, %f10;
	fma.rn.f32 	%f12, %f3, 0f32A57060, %f11;
	mov.b32 	%r5, %f8;
	shl.b32 	%r6, %r5, 23;
	mov.b32 	%f13, %r6;
	ex2.approx.ftz.f32 	%f14, %f12;
	mul.f32 	%f15, %f14, %f13;
	add.s64 	%rd11, %rd4, %rd7;
	st.global.f32 	[%rd11], %f15;
	ret;

}
	// .globl	_Z12RowSumKernelPfS_ii
.visible .entry _Z12RowSumKernelPfS_ii(
	.param .u64 .ptr .align 1 _Z12RowSumKernelPfS_ii_param_0,
	.param .u64 .ptr .align 1 _Z12RowSumKernelPfS_ii_param_1,
	.param .u32 _Z12RowSumKernelPfS_ii_param_2,
	.param .u32 _Z12RowSumKernelPfS_ii_param_3
)
{
	.reg .pred 	%p<10>;
	.reg .b32 	%r<28>;
	.reg .b32 	%f<83>;
	.reg .b64 	%rd<32>;

	ld.param.u64 	%rd8, [_Z12RowSumKernelPfS_ii_param_0];
	ld.param.u64 	%rd9, [_Z12RowSumKernelPfS_ii_param_1];
	ld.param.u32 	%r18, [_Z12RowSumKernelPfS_ii_param_3];
	cvta.to.global.u64 	%rd1, %rd9;
	mov.u32 	%r1, %tid.x;
	setp.lt.s32 	%p1, %r18, 1;
	mov.f32 	%f82, 0f00000000;
	@%p1 bra 	$L__BB3_13;
	mul.lo.s32 	%r2, %r18, %r1;
	and.b32  	%r3, %r18, 15;
	setp.lt.u32 	%p2, %r18, 16;
	mov.f32 	%f82, 0f00000000;
	mov.b32 	%r25, 0;
	@%p2 bra 	$L__BB3_4;
	and.b32  	%r25, %r18, 2147483632;
	neg.s32 	%r23, %r25;
	mul.wide.u32 	%rd10, %r2, 4;
	add.s64 	%rd11, %rd10, %rd1;
	add.s64 	%rd30, %rd11, 32;
	mov.f32 	%f82, 0f00000000;
$L__BB3_3:
	.pragma "nounroll";
	ld.global.f32 	%f18, [%rd30+-32];
	add.f32 	%f19, %f82, %f18;
	ld.global.f32 	%f20, [%rd30+-28];
	add.f32 	%f21, %f19, %f20;
	ld.global.f32 	%f22, [%rd30+-24];
	add.f32 	%f23, %f21, %f22;
	ld.global.f32 	%f24, [%rd30+-20];
	add.f32 	%f25, %f23, %f24;
	ld.global.f32 	%f26, [%rd30+-16];
	add.f32 	%f27, %f25, %f26;
	ld.global.f32 	%f28, [%rd30+-12];
	add.f32 	%f29, %f27, %f28;
	ld.global.f32 	%f30, [%rd30+-8];
	add.f32 	%f31, %f29, %f30;
	ld.global.f32 	%f32, [%rd30+-4];
	add.f32 	%f33, %f31, %f32;
	ld.global.f32 	%f34, [%rd30];
	add.f32 	%f35, %f33, %f34;
	ld.global.f32 	%f36, [%rd30+4];
	add.f32 	%f37, %f35, %f36;
	ld.global.f32 	%f38, [%rd30+8];
	add.f32 	%f39, %f37, %f38;
	ld.global.f32 	%f40, [%rd30+12];
	add.f32 	%f41, %f39, %f40;
	ld.global.f32 	%f42, [%rd30+16];
	add.f32 	%f43, %f41, %f42;
	ld.global.f32 	%f44, [%rd30+20];
	add.f32 	%f45, %f43, %f44;
	ld.global.f32 	%f46, [%rd30+24];
	add.f32 	%f47, %f45, %f46;
	ld.global.f32 	%f48, [%rd30+28];
	add.f32 	%f82, %f47, %f48;
	add.s32 	%r23, %r23, 16;
	add.s64 	%rd30, %rd30, 64;
	setp.ne.s32 	%p3, %r23, 0;
	@%p3 bra 	$L__BB3_3;
$L__BB3_4:
	setp.eq.s32 	%p4, %r3, 0;
	@%p4 bra 	$L__BB3_13;
	and.b32  	%r9, %r18, 7;
	setp.lt.u32 	%p5, %r3, 8;
	@%p5 bra 	$L__BB3_7;
	add.s32 	%r20, %r25, %r2;
	mul.wide.u32 	%rd12, %r20, 4;
	add.s64 	%rd13, %rd1, %rd12;
	ld.global.f32 	%f50, [%rd13];
	add.f32 	%f51, %f82, %f50;
	cvt.u64.u32 	%rd14, %r2;
	cvt.u64.u32 	%rd15, %r25;
	add.s64 	%rd16, %rd15, %rd14;
	shl.b64 	%rd17, %rd16, 2;
	add.s64 	%rd18, %rd1, %rd17;
	ld.global.f32 	%f52, [%rd18+4];
	add.f32 	%f53, %f51, %f52;
	ld.global.f32 	%f54, [%rd18+8];
	add.f32 	%f55, %f53, %f54;
	ld.global.f32 	%f56, [%rd18+12];
	add.f32 	%f57, %f55, %f56;
	ld.global.f32 	%f58, [%rd18+16];
	add.f32 	%f59, %f57, %f58;
	ld.global.f32 	%f60, [%rd18+20];
	add.f32 	%f61, %f59, %f60;
	ld.global.f32 	%f62, [%rd18+24];
	add.f32 	%f63, %f61, %f62;
	ld.global.f32 	%f64, [%rd18+28];
	add.f32 	%f82, %f63, %f64;
	add.s32 	%r25, %r25, 8;
$L__BB3_7:
	setp.eq.s32 	%p6, %r9, 0;
	@%p6 bra 	$L__BB3_13;
	and.b32  	%r12, %r18, 3;
	setp.lt.u32 	%p7, %r9, 4;
	@%p7 bra 	$L__BB3_10;
	add.s32 	%r21, %r25, %r2;
	mul.wide.u32 	%rd19, %r21, 4;
	add.s64 	%rd20, %rd1, %rd19;
	ld.global.f32 	%f66, [%rd20];
	add.f32 	%f67, %f82, %f66;
	cvt.u64.u32 	%rd21, %r2;
	cvt.u64.u32 	%rd22, %r25;
	add.s64 	%rd23, %rd22, %rd21;
	shl.b64 	%rd24, %rd23, 2;
	add.s64 	%rd25, %rd1, %rd24;
	ld.global.f32 	%f68, [%rd25+4];
	add.f32 	%f69, %f67, %f68;
	ld.global.f32 	%f70, [%rd25+8];
	add.f32 	%f71, %f69, %f70;
	ld.global.f32 	%f72, [%rd25+12];
	add.f32 	%f82, %f71, %f72;
	add.s32 	%r25, %r25, 4;
$L__BB3_10:
	setp.eq.s32 	%p8, %r12, 0;
	@%p8 bra 	$L__BB3_13;
	add.s32 	%r22, %r25, %r2;
	mul.wide.u32 	%rd26, %r22, 4;
	add.s64 	%rd31, %rd1, %rd26;
	neg.s32 	%r27, %r12;
$L__BB3_12:
	.pragma "nounroll";
	ld.global.f32 	%f73, [%rd31];
	add.f32 	%f82, %f82, %f73;
	add.s64 	%rd31, %rd31, 4;
	add.s32 	%r27, %r27, 1;
	setp.ne.s32 	%p9, %r27, 0;
	@%p9 bra 	$L__BB3_12;
$L__BB3_13:
	cvta.to.global.u64 	%rd27, %rd8;
	mul.wide.u32 	%rd28, %r1, 4;
	add.s64 	%rd29, %rd27, %rd28;
	st.global.f32 	[%rd29], %f82;
	ret;

}
	// .globl	_Z18UpdateMiLiOiKernelPfS_S_S_S_S_S_iii
.visible .entry _Z18UpdateMiLiOiKernelPfS_S_S_S_S_S_iii(
	.param .u64 .ptr .align 1 _Z18UpdateMiLiOiKernelPfS_S_S_S_S_S_iii_param_0,
	.param .u64 .ptr .align 1 _Z18UpdateMiLiOiKernelPfS_S_S_S_S_S_iii_param_1,
	.param .u64 .ptr .align 1 _Z18UpdateMiLiOiKernelPfS_S_S_S_S_S_iii_param_2,
	.param .u64 .ptr .align 1 _Z18UpdateMiLiOiKernelPfS_S_S_S_S_S_iii_param_3,
	.param .u64 .ptr .align 1 _Z18UpdateMiLiOiKernelPfS_S_S_S_S_S_iii_param_4,
	.param .u64 .ptr .align 1 _Z18UpdateMiLiOiKernelPfS_S_S_S_S_S_iii_param_5,
	.param .u64 .ptr .align 1 _Z18UpdateMiLiOiKernelPfS_S_S_S_S_S_iii_param_6,
	.param .u32 _Z18UpdateMiLiOiKernelPfS_S_S_S_S_S_iii_param_7,
	.param .u32 _Z18UpdateMiLiOiKernelPfS_S_S_S_S_S_iii_param_8,
	.param .u32 _Z18UpdateMiLiOiKernelPfS_S_S_S_S_S_iii_param_9
)
{
	.reg .pred 	%p<20>;
	.reg .b32 	%r<152>;
	.reg .b32 	%f<350>;
	.reg .b64 	%rd<86>;
	// demoted variable
	.shared .align 4 .b8 _ZZ18UpdateMiLiOiKernelPfS_S_S_S_S_S_iiiE6mi_new[128];
	// demoted variable
	.shared .align 4 .b8 _ZZ18UpdateMiLiOiKernelPfS_S_S_S_S_S_iiiE6li_new[128];
	ld.param.u64 	%rd15, [_Z18UpdateMiLiOiKernelPfS_S_S_S_S_S_iii_param_0];
	ld.param.u64 	%rd16, [_Z18UpdateMiLiOiKernelPfS_S_S_S_S_S_iii_param_1];
	ld.param.u64 	%rd17, [_Z18UpdateMiLiOiKernelPfS_S_S_S_S_S_iii_param_2];
	ld.param.u64 	%rd18, [_Z18UpdateMiLiOiKernelPfS_S_S_S_S_S_iii_param_3];
	ld.param.u64 	%rd14, [_Z18UpdateMiLiOiKernelPfS_S_S_S_S_S_iii_param_4];
	ld.param.u64 	%rd19, [_Z18UpdateMiLiOiKernelPfS_S_S_S_S_S_iii_param_5];
	ld.param.u64 	%rd20, [_Z18UpdateMiLiOiKernelPfS_S_S_S_S_S_iii_param_6];
	ld.param.u32 	%r55, [_Z18UpdateMiLiOiKernelPfS_S_S_S_S_S_iii_param_8];
	ld.param.u32 	%r56, [_Z18UpdateMiLiOiKernelPfS_S_S_S_S_S_iii_param_9];
	cvta.to.global.u64 	%rd1, %rd20;
	cvta.to.global.u64 	%rd2, %rd19;
	cvta.to.global.u64 	%rd3, %rd17;
	cvta.to.global.u64 	%rd4, %rd16;
	cvta.to.global.u64 	%rd5, %rd18;
	cvta.to.global.u64 	%rd6, %rd15;
	mov.u32 	%r1, %tid.x;
	mov.u32 	%r2, %tid.y;
	setp.ne.s32 	%p1, %r2, 0;
	shl.b32 	%r57, %r1, 2;
	mov.u32 	%r58, _ZZ18UpdateMiLiOiKernelPfS_S_S_S_S_S_iiiE6mi_new;
	add.s32 	%r3, %r58, %r57;
	mov.u32 	%r59, _ZZ18UpdateMiLiOiKernelPfS_S_S_S_S_S_iiiE6li_new;
	add.s32 	%r4, %r59, %r57;
	@%p1 bra 	$L__BB4_2;
	cvta.to.global.u64 	%rd21, %rd14;
	mul.wide.u32 	%rd22, %r1, 4;
	add.s64 	%rd23, %rd6, %rd22;
	ld.global.f32 	%f15, [%rd23];
	add.s64 	%rd24, %rd5, %rd22;
	ld.global.f32 	%f16, [%rd24];
	setp.gt.f32 	%p2, %f15, %f16;
	selp.f32 	%f17, %f15, %f16, %p2;
	st.shared.f32 	[%r3], %f17;
	sub.f32 	%f18, %f15, %f17;
	fma.rn.f32 	%f19, %f18, 0f3BBB989D, 0f3F000000;
	cvt.sat.f32.f32 	%f20, %f19;
	mov.f32 	%f21, 0f4B400001;
	mov.f32 	%f22, 0f437C0000;
	fma.rm.f32 	%f23, %f20, %f22, %f21;
	add.f32 	%f24, %f23, 0fCB40007F;
	neg.f32 	%f25, %f24;
	fma.rn.f32 	%f26, %f18, 0f3FB8AA3B, %f25;
	fma.rn.f32 	%f27, %f18, 0f32A57060, %f26;
	mov.b32 	%r60, %f23;
	shl.b32 	%r61, %r60, 23;
	mov.b32 	%f28, %r61;
	ex2.approx.ftz.f32 	%f29, %f27;
	mul.f32 	%f30, %f29, %f28;
	add.s64 	%rd25, %rd4, %rd22;
	ld.global.f32 	%f31, [%rd25];
	sub.f32 	%f32, %f16, %f17;
	fma.rn.f32 	%f33, %f32, 0f3BBB989D, 0f3F000000;
	cvt.sat.f32.f32 	%f34, %f33;
	fma.rm.f32 	%f35, %f34, %f22, %f21;
	add.f32 	%f36, %f35, 0fCB40007F;
	neg.f32 	%f37, %f36;
	fma.rn.f32 	%f38, %f32, 0f3FB8AA3B, %f37;
	fma.rn.f32 	%f39, %f32, 0f32A57060, %f38;
	mov.b32 	%r62, %f35;
	shl.b32 	%r63, %r62, 23;
	mov.b32 	%f40, %r63;
	ex2.approx.ftz.f32 	%f41, %f39;
	mul.f32 	%f42, %f41, %f40;
	add.s64 	%rd26, %rd21, %rd22;
	ld.global.f32 	%f43, [%rd26];
	mul.f32 	%f44, %f43, %f42;
	fma.rn.f32 	%f45, %f31, %f30, %f44;
	st.shared.f32 	[%r4], %f45;
$L__BB4_2:
	bar.sync 	0;
	setp.lt.s32 	%p3, %r56, 1;
	@%p3 bra 	$L__BB4_25;
	setp.lt.s32 	%p4, %r55, 1;
	mul.lo.s32 	%r5, %r55, %r1;
	mul.wide.u32 	%rd27, %r1, 4;
	add.s64 	%rd7, %rd4, %rd27;
	add.s64 	%rd8, %rd6, %rd27;
	ld.shared.f32 	%f1, [%r3];
	mul.lo.s32 	%r6, %r56, %r1;
	add.s32 	%r7, %r6, %r2;
	add.s64 	%rd9, %rd5, %rd27;
	ld.shared.f32 	%f2, [%r4];
	@%p4 bra 	$L__BB4_17;
	and.b32  	%r8, %r55, 7;
	and.b32  	%r9, %r55, 2147483640;
	shl.b32 	%r10, %r56, 3;
	cvt.u64.u32 	%rd10, %r5;
	mov.b32 	%r135, 0;
$L__BB4_5:
	setp.lt.u32 	%p10, %r55, 8;
	add.s32 	%r12, %r135, %r2;
	mov.f32 	%f349, 0f00000000;
	mov.b32 	%r146, 0;
	@%p10 bra 	$L__BB4_8;
	and.b32  	%r102, %r55, 2147483640;
	neg.s32 	%r144, %r102;
	shl.b64 	%rd34, %rd10, 2;
	add.s64 	%rd35, %rd34, %rd2;
	add.s64 	%rd85, %rd35, 16;
	add.s32 	%r103, %r2, %r56;
	add.s32 	%r143, %r103, %r135;
	shl.b32 	%r104, %r56, 1;
	add.s32 	%r105, %r2, %r104;
	add.s32 	%r142, %r105, %r135;
	mad.lo.s32 	%r106, %r56, 3, %r2;
	add.s32 	%r141, %r106, %r135;
	shl.b32 	%r107, %r56, 2;
	add.s32 	%r108, %r2, %r107;
	add.s32 	%r140, %r108, %r135;
	mad.lo.s32 	%r109, %r56, 5, %r2;
	add.s32 	%r139, %r109, %r135;
	mad.lo.s32 	%r110, %r56, 6, %r2;
	add.s32 	%r138, %r110, %r135;
	mad.lo.s32 	%r111, %r56, 7, %r2;
	add.s32 	%r137, %r111, %r135;
	mov.f32 	%f349, 0f00000000;
	mov.u32 	%r136, %r12;
$L__BB4_7:
	.pragma "nounroll";
	mul.wide.u32 	%rd36, %r136, 4;
	add.s64 	%rd37, %rd1, %rd36;
	ld.global.f32 	%f265, [%rd85+-16];
	ld.global.f32 	%f266, [%rd37];
	fma.rn.f32 	%f267, %f265, %f266, %f349;
	ld.global.f32 	%f268, [%rd85+-12];
	mul.wide.u32 	%rd38, %r143, 4;
	add.s64 	%rd39, %rd1, %rd38;
	ld.global.f32 	%f269, [%rd39];
	fma.rn.f32 	%f270, %f268, %f269, %f267;
	ld.global.f32 	%f271, [%rd85+-8];
	mul.wide.u32 	%rd40, %r142, 4;
	add.s64 	%rd41, %rd1, %rd40;
	ld.global.f32 	%f272, [%rd41];
	fma.rn.f32 	%f273, %f271, %f272, %f270;
	ld.global.f32 	%f274, [%rd85+-4];
	mul.wide.u32 	%rd42, %r141, 4;
	add.s64 	%rd43, %rd1, %rd42;
	ld.global.f32 	%f275, [%rd43];
	fma.rn.f32 	%f276, %f274, %f275, %f273;
	ld.global.f32 	%f277, [%rd85];
	mul.wide.u32 	%rd44, %r140, 4;
	add.s64 	%rd45, %rd1, %rd44;
	ld.global.f32 	%f278, [%rd45];
	fma.rn.f32 	%f279, %f277, %f278, %f276;
	ld.global.f32 	%f280, [%rd85+4];
	mul.wide.u32 	%rd46, %r139, 4;
	add.s64 	%rd47, %rd1, %rd46;
	ld.global.f32 	%f281, [%rd47];
	fma.rn.f32 	%f282, %f280, %f281, %f279;
	ld.global.f32 	%f283, [%rd85+8];
	mul.wide.u32 	%rd48, %r138, 4;
	add.s64 	%rd49, %rd1, %rd48;
	ld.global.f32 	%f284, [%rd49];
	fma.rn.f32 	%f285, %f283, %f284, %f282;
	ld.global.f32 	%f286, [%rd85+12];
	mul.wide.u32 	%rd50, %r137, 4;
	add.s64 	%rd51, %rd1, %rd50;
	ld.global.f32 	%f287, [%rd51];
	fma.rn.f32 	%f349, %f286, %f287, %f285;
	add.s32 	%r144, %r144, 8;
	add.s32 	%r143, %r143, %r10;
	add.s32 	%r142, %r142, %r10;
	add.s32 	%r141, %r141, %r10;
	add.s32 	%r140, %r140, %r10;
	add.s32 	%r139, %r139, %r10;
	add.s32 	%r138, %r138, %r10;
	add.s32 	%r137, %r137, %r10;
	add.s32 	%r136, %r136, %r10;
	add.s64 	%rd85, %rd85, 32;
	setp.ne.s32 	%p11, %r144, 0;
	mov.u32 	%r146, %r9;
	@%p11 bra 	$L__BB4_7;
$L__BB4_8:
	setp.eq.s32 	%p12, %r8, 0;
	@%p12 bra 	$L__BB4_16;
	add.s32 	%r112, %r8, -1;
	setp.lt.u32 	%p13, %r112, 3;
	@%p13 bra 	$L__BB4_11;
	add.s32 	%r113, %r146, %r5;
	mul.wide.u32 	%rd52, %r113, 4;
	add.s64 	%rd53, %rd2, %rd52;
	ld.global.f32 	%f289, [%rd53];
	mad.lo.s32 	%r114, %r146, %r56, %r12;
	mul.wide.u32 	%rd54, %r114, 4;
	add.s64 	%rd55, %rd1, %rd54;
	ld.global.f32 	%f290, [%rd55];
	fma.rn.f32 	%f291, %f289, %f290, %f349;
	cvt.u64.u32 	%rd56, %r146;
	add.s64 	%rd57, %rd56, %rd10;
	shl.b64 	%rd58, %rd57, 2;
	add.s64 	%rd59, %rd2, %rd58;
	ld.global.f32 	%f292, [%rd59+4];
	add.s32 	%r115, %r114, %r56;
	mul.wide.u32 	%rd60, %r115, 4;
	add.s64 	%rd61, %rd1, %rd60;
	ld.global.f32 	%f293, [%rd61];
	fma.rn.f32 	%f294, %f292, %f293, %f291;
	ld.global.f32 	%f295, [%rd59+8];
	add.s32 	%r116, %r115, %r56;
	mul.wide.u32 	%rd62, %r116, 4;
	add.s64 	%rd63, %rd1, %rd62;
	ld.global.f32 	%f296, [%rd63];
	fma.rn.f32 	%f297, %f295, %f296, %f294;
	ld.global.f32 	%f298, [%rd59+12];
	add.s32 	%r117, %r116, %r56;
	mul.wide.u32 	%rd64, %r117, 4;
	add.s64 	%rd65, %rd1, %rd64;
	ld.global.f32 	%f299, [%rd65];
	fma.rn.f32 	%f349, %f298, %f299, %f297;
	add.s32 	%r146, %r146, 4;
$L__BB4_11:
	and.b32  	%r118, %r55, 3;
	setp.eq.s32 	%p14, %r118, 0;
	@%p14 bra 	$L__BB4_16;
	setp.eq.s32 	%p15, %r118, 1;
	@%p15 bra 	$L__BB4_14;
	add.s32 	%r119, %r146, %r5;
	mul.wide.u32 	%rd66, %r119, 4;
	add.s64 	%rd67, %rd2, %rd66;
	ld.global.f32 	%f301, [%rd67];
	mad.lo.s32 	%r120, %r146, %r56, %r12;
	mul.wide.u32 	%rd68, %r120, 4;
	add.s64 	%rd69, %rd1, %rd68;
	ld.global.f32 	%f302, [%rd69];
	fma.rn.f32 	%f303, %f301, %f302, %f349;
	cvt.u64.u32 	%rd70, %r146;
	add.s64 	%rd71, %rd70, %rd10;
	shl.b64 	%rd72, %rd71, 2;
	add.s64 	%rd73, %rd2, %rd72;
	ld.global.f32 	%f304, [%rd73+4];
	add.s32 	%r121, %r120, %r56;
	mul.wide.u32 	%rd74, %r121, 4;
	add.s64 	%rd75, %rd1, %rd74;
	ld.global.f32 	%f305, [%rd75];
	fma.rn.f32 	%f349, %f304, %f305, %f303;
	add.s32 	%r146, %r146, 2;
$L__BB4_14:
	and.b32  	%r122, %r55, 1;
	setp.eq.b32 	%p16, %r122, 1;
	not.pred 	%p17, %p16;
	@%p17 bra 	$L__BB4_16;
	add.s32 	%r123, %r146, %r5;
	mul.wide.u32 	%rd76, %r123, 4;
	add.s64 	%rd77, %rd2, %rd76;
	ld.global.f32 	%f306, [%rd77];
	mad.lo.s32 	%r124, %r146, %r56, %r12;
	mul.wide.u32 	%rd78, %r124, 4;
	add.s64 	%rd79, %rd1, %rd78;
	ld.global.f32 	%f307, [%rd79];
	fma.rn.f32 	%f349, %f306, %f307, %f349;
$L__BB4_16:
	ld.global.f32 	%f308, [%rd7];
	ld.global.f32 	%f309, [%rd8];
	sub.f32 	%f310, %f309, %f1;
	fma.rn.f32 	%f311, %f310, 0f3BBB989D, 0f3F000000;
	cvt.sat.f32.f32 	%f312, %f311;
	mov.f32 	%f313, 0f4B400001;
	mov.f32 	%f314, 0f437C0000;
	fma.rm.f32 	%f315, %f312, %f314, %f313;
	add.f32 	%f316, %f315, 0fCB40007F;
	neg.f32 	%f317, %f316;
	fma.rn.f32 	%f318, %f310, 0f3FB8AA3B, %f317;
	fma.rn.f32 	%f319, %f310, 0f32A57060, %f318;
	mov.b32 	%r125, %f315;
	shl.b32 	%r126, %r125, 23;
	mov.b32 	%f320, %r126;
	ex2.approx.ftz.f32 	%f321, %f319;
	mul.f32 	%f322, %f321, %f320;
	mul.f32 	%f323, %f308, %f322;
	add.s32 	%r127, %r12, %r6;
	mul.wide.s32 	%rd80, %r127, 4;
	add.s64 	%rd81, %rd3, %rd80;
	ld.global.f32 	%f324, [%rd81];
	ld.global.f32 	%f325, [%rd9];
	sub.f32 	%f326, %f325, %f1;
	fma.rn.f32 	%f327, %f326, 0f3BBB989D, 0f3F000000;
	cvt.sat.f32.f32 	%f328, %f327;
	fma.rm.f32 	%f329, %f328, %f314, %f313;
	add.f32 	%f330, %f329, 0fCB40007F;
	neg.f32 	%f331, %f330;
	fma.rn.f32 	%f332, %f326, 0f3FB8AA3B, %f331;
	fma.rn.f32 	%f333, %f326, 0f32A57060, %f332;
	mov.b32 	%r128, %f329;
	shl.b32 	%r129, %r128, 23;
	mov.b32 	%f334, %r129;
	ex2.approx.ftz.f32 	%f335, %f333;
	mul.f32 	%f336, %f335, %f334;
	mul.f32 	%f337, %f349, %f336;
	fma.rn.f32 	%f338, %f324, %f323, %f337;
	div.rn.f32 	%f339, %f338, %f2;
	st.global.f32 	[%rd81], %f339;
	add.s32 	%r135, %r135, 32;
	setp.lt.s32 	%p18, %r135, %r56;
	@%p18 bra 	$L__BB4_5;
	bra.uni 	$L__BB4_25;
$L__BB4_17:
	add.s32 	%r45, %r56, -1;
	shr.u32 	%r65, %r45, 5;
	add.s32 	%r46, %r65, 1;
	setp.lt.u32 	%p5, %r56, 97;
	mov.b32 	%r150, 0;
	@%p5 bra 	$L__BB4_20;
	and.b32  	%r47, %r46, 268435452;
	mov.b32 	%r150, 0;
	mov.u32 	%r149, %r150;
$L__BB4_19:
	.pragma "nounroll";
	ld.global.f32 	%f46, [%rd7];
	ld.global.f32 	%f47, [%rd8];
	sub.f32 	%f48, %f47, %f1;
	fma.rn.f32 	%f49, %f48, 0f3BBB989D, 0f3F000000;
	cvt.sat.f32.f32 	%f50, %f49;
	mov.f32 	%f51, 0f4B400001;
	mov.f32 	%f52, 0f437C0000;
	fma.rm.f32 	%f53, %f50, %f52, %f51;
	add.f32 	%f54, %f53, 0fCB40007F;
	neg.f32 	%f55, %f54;
	fma.rn.f32 	%f56, %f48, 0f3FB8AA3B, %f55;
	fma.rn.f32 	%f57, %f48, 0f32A57060, %f56;
	mov.b32 	%r67, %f53;
	shl.b32 	%r68, %r67, 23;
	mov.b32 	%f58, %r68;
	ex2.approx.ftz.f32 	%f59, %f57;
	mul.f32 	%f60, %f59, %f58;
	mul.f32 	%f61, %f46, %f60;
	add.s32 	%r69, %r7, %r150;
	mul.wide.s32 	%rd28, %r69, 4;
	add.s64 	%rd29, %rd3, %rd28;
	ld.global.f32 	%f62, [%rd29];
	ld.global.f32 	%f63, [%rd9];
	sub.f32 	%f64, %f63, %f1;
	fma.rn.f32 	%f65, %f64, 0f3BBB989D, 0f3F000000;
	cvt.sat.f32.f32 	%f66, %f65;
	fma.rm.f32 	%f67, %f66, %f52, %f51;
	add.f32 	%f68, %f67, 0fCB40007F;
	neg.f32 	%f69, %f68;
	fma.rn.f32 	%f70, %f64, 0f3FB8AA3B, %f69;
	fma.rn.f32 	%f71, %f64, 0f32A57060, %f70;
	mov.b32 	%r70, %f67;
	shl.b32 	%r71, %r70, 23;
	mov.b32 	%f72, %r71;
	ex2.approx.ftz.f32 	%f73, %f71;
	mul.f32 	%f74, %f73, %f72;
	mul.f32 	%f75, %f74, 0f00000000;
	fma.rn.f32 	%f76, %f62, %f61, %f75;
	div.rn.f32 	%f77, %f76, %f2;
	st.global.f32 	[%rd29], %f77;
	ld.global.f32 	%f78, [%rd7];
	ld.global.f32 	%f79, [%rd8];
	sub.f32 	%f80, %f79, %f1;
	fma.rn.f32 	%f81, %f80, 0f3BBB989D, 0f3F000000;
	cvt.sat.f32.f32 	%f82, %f81;
	fma.rm.f32 	%f83, %f82, %f52, %f51;
	add.f32 	%f84, %f83, 0fCB40007F;
	neg.f32 	%f85, %f84;
	fma.rn.f32 	%f86, %f80, 0f3FB8AA3B, %f85;
	fma.rn.f32 	%f87, %f80, 0f32A57060, %f86;
	mov.b32 	%r72, %f83;
	shl.b32 	%r73, %r72, 23;
	mov.b32 	%f88, %r73;
	ex2.approx.ftz.f32 	%f89, %f87;
	mul.f32 	%f90, %f89, %f88;
	mul.f32 	%f91, %f78, %f90;
	ld.global.f32 	%f92, [%rd29+128];
	ld.global.f32 	%f93, [%rd9];
	sub.f32 	%f94, %f93, %f1;
	fma.rn.f32 	%f95, %f94, 0f3BBB989D, 0f3F000000;
	cvt.sat.f32.f32 	%f96, %f95;
	fma.rm.f32 	%f97, %f96, %f52, %f51;
	add.f32 	%f98, %f97, 0fCB40007F;
	neg.f32 	%f99, %f98;
	fma.rn.f32 	%f100, %f94, 0f3FB8AA3B, %f99;
	fma.rn.f32 	%f101, %f94, 0f32A57060, %f100;
	mov.b32 	%r74, %f97;
	shl.b32 	%r75, %r74, 23;
	mov.b32 	%f102, %r75;
	ex2.approx.ftz.f32 	%f103, %f101;
	mul.f32 	%f104, %f103, %f102;
	mul.f32 	%f105, %f104, 0f00000000;
	fma.rn.f32 	%f106, %f92, %f91, %f105;
	div.rn.f32 	%f107, %f106, %f2;
	st.global.f32 	[%rd29+128], %f107;
	ld.global.f32 	%f108, [%rd7];
	ld.global.f32 	%f109, [%rd8];
	sub.f32 	%f110, %f109, %f1;
	fma.rn.f32 	%f111, %f110, 0f3BBB989D, 0f3F000000;
	cvt.sat.f32.f32 	%f112, %f111;
	fma.rm.f32 	%f113, %f112, %f52, %f51;
	add.f32 	%f114, %f113, 0fCB40007F;
	neg.f32 	%f115, %f114;
	fma.rn.f32 	%f116, %f110, 0f3FB8AA3B, %f115;
	fma.rn.f32 	%f117, %f110, 0f32A57060, %f116;
	mov.b32 	%r76, %f113;
	shl.b32 	%r77, %r76, 23;
	mov.b32 	%f118, %r77;
	ex2.approx.ftz.f32 	%f119, %f117;
	mul.f32 	%f120, %f119, %f118;
	mul.f32 	%f121, %f108, %f120;
	ld.global.f32 	%f122, [%rd29+256];
	ld.global.f32 	%f123, [%rd9];
	sub.f32 	%f124, %f123, %f1;
	fma.rn.f32 	%f125, %f124, 0f3BBB989D, 0f3F000000;
	cvt.sat.f32.f32 	%f126, %f125;
	fma.rm.f32 	%f127, %f126, %f52, %f51;
	add.f32 	%f128, %f127, 0fCB40007F;
	neg.f32 	%f129, %f128;
	fma.rn.f32 	%f130, %f124, 0f3FB8AA3B, %f129;
	fma.rn.f32 	%f131, %f124, 0f32A57060, %f130;
	mov.b32 	%r78, %f127;
	shl.b32 	%r79, %r78, 23;
	mov.b32 	%f132, %r79;
	ex2.approx.ftz.f32 	%f133, %f131;
	mul.f32 	%f134, %f133, %f132;
	mul.f32 	%f135, %f134, 0f00000000;
	fma.rn.f32 	%f136, %f122, %f121, %f135;
	div.rn.f32 	%f137, %f136, %f2;
	st.global.f32 	[%rd29+256], %f137;
	ld.global.f32 	%f138, [%rd7];
	ld.global.f32 	%f139, [%rd8];
	sub.f32 	%f140, %f139, %f1;
	fma.rn.f32 	%f141, %f140, 0f3BBB989D, 0f3F000000;
	cvt.sat.f32.f32 	%f142, %f141;
	fma.rm.f32 	%f143, %f142, %f52, %f51;
	add.f32 	%f144, %f143, 0fCB40007F;
	neg.f32 	%f145, %f144;
	fma.rn.f32 	%f146, %f140, 0f3FB8AA3B, %f145;
	fma.rn.f32 	%f147, %f140, 0f32A57060, %f146;
	mov.b32 	%r80, %f143;
	shl.b32 	%r81, %r80, 23;
	mov.b32 	%f148, %r81;
	ex2.approx.ftz.f32 	%f149, %f147;
	mul.f32 	%f150, %f149, %f148;
	mul.f32 	%f151, %f138, %f150;
	ld.global.f32 	%f152, [%rd29+384];
	ld.global.f32 	%f153, [%rd9];
	sub.f32 	%f154, %f153, %f1;
	fma.rn.f32 	%f155, %f154, 0f3BBB989D, 0f3F000000;
	cvt.sat.f32.f32 	%f156, %f155;
	fma.rm.f32 	%f157, %f156, %f52, %f51;
	add.f32 	%f158, %f157, 0fCB40007F;
	neg.f32 	%f159, %f158;
	fma.rn.f32 	%f160, %f154, 0f3FB8AA3B, %f159;
	fma.rn.f32 	%f161, %f154, 0f32A57060, %f160;
	mov.b32 	%r82, %f157;
	shl.b32 	%r83, %r82, 23;
	mov.b32 	%f162, %r83;
	ex2.approx.ftz.f32 	%f163, %f161;
	mul.f32 	%f164, %f163, %f162;
	mul.f32 	%f165, %f164, 0f00000000;
	fma.rn.f32 	%f166, %f152, %f151, %f165;
	div.rn.f32 	%f167, %f166, %f2;
	st.global.f32 	[%rd29+384], %f167;
	add.s32 	%r150, %r150, 128;
	add.s32 	%r149, %r149, 4;
	setp.ne.s32 	%p6, %r149, %r47;
	@%p6 bra 	$L__BB4_19;
$L__BB4_20:
	and.b32  	%r84, %r46, 3;
	setp.eq.s32 	%p7, %r84, 0;
	@%p7 bra 	$L__BB4_25;
	setp.eq.s32 	%p8, %r84, 1;
	@%p8 bra 	$L__BB4_23;
	ld.global.f32 	%f168, [%rd7];
	ld.global.f32 	%f169, [%rd8];
	sub.f32 	%f170, %f169, %f1;
	fma.rn.f32 	%f171, %f170, 0f3BBB989D, 0f3F000000;
	cvt.sat.f32.f32 	%f172, %f171;
	mov.f32 	%f173, 0f4B400001;
	mov.f32 	%f174, 0f437C0000;
	fma.rm.f32 	%f175, %f172, %f174, %f173;
	add.f32 	%f176, %f175, 0fCB40007F;
	neg.f32 	%f177, %f176;
	fma.rn.f32 	%f178, %f170, 0f3FB8AA3B, %f177;
	fma.rn.f32 	%f179, %f170, 0f32A57060, %f178;
	mov.b32 	%r85, %f175;
	shl.b32 	%r86, %r85, 23;
	mov.b32 	%f180, %r86;
	ex2.approx.ftz.f32 	%f181, %f179;
	mul.f32 	%f182, %f181, %f180;
	mul.f32 	%f183, %f168, %f182;
	add.s32 	%r87, %r7, %r150;
	mul.wide.s32 	%rd30, %r87, 4;
	add.s64 	%rd31, %rd3, %rd30;
	ld.global.f32 	%f184, [%rd31];
	ld.global.f32 	%f185, [%rd9];
	sub.f32 	%f186, %f185, %f1;
	fma.rn.f32 	%f187, %f186, 0f3BBB989D, 0f3F000000;
	cvt.sat.f32.f32 	%f188, %f187;
	fma.rm.f32 	%f189, %f188, %f174, %f173;
	add.f32 	%f190, %f189, 0fCB40007F;
	neg.f32 	%f191, %f190;
	fma.rn.f32 	%f192, %f186, 0f3FB8AA3B, %f191;
	fma.rn.f32 	%f193, %f186, 0f32A57060, %f192;
	mov.b32 	%r88, %f189;
	shl.b32 	%r89, %r88, 23;
	mov.b32 	%f194, %r89;
	ex2.approx.ftz.f32 	%f195, %f193;
	mul.f32 	%f196, %f195, %f194;
	mul.f32 	%f197, %f196, 0f00000000;
	fma.rn.f32 	%f198, %f184, %f183, %f197;
	div.rn.f32 	%f199, %f198, %f2;
	st.global.f32 	[%rd31], %f199;
	ld.global.f32 	%f200, [%rd7];
	ld.global.f32 	%f201, [%rd8];
	sub.f32 	%f202, %f201, %f1;
	fma.rn.f32 	%f203, %f202, 0f3BBB989D, 0f3F000000;
	cvt.sat.f32.f32 	%f204, %f203;
	fma.rm.f32 	%f205, %f204, %f174, %f173;
	add.f32 	%f206, %f205, 0fCB40007F;
	neg.f32 	%f207, %f206;
	fma.rn.f32 	%f208, %f202, 0f3FB8AA3B, %f207;
	fma.rn.f32 	%f209, %f202, 0f32A57060, %f208;
	mov.b32 	%r90, %f205;
	shl.b32 	%r91, %r90, 23;
	mov.b32 	%f210, %r91;
	ex2.approx.ftz.f32 	%f211, %f209;
	mul.f32 	%f212, %f211, %f210;
	mul.f32 	%f213, %f200, %f212;
	ld.global.f32 	%f214, [%rd31+128];
	ld.global.f32 	%f215, [%rd9];
	sub.f32 	%f216, %f215, %f1;
	fma.rn.f32 	%f217, %f216, 0f3BBB989D, 0f3F000000;
	cvt.sat.f32.f32 	%f218, %f217;
	fma.rm.f32 	%f219, %f218, %f174, %f173;
	add.f32 	%f220, %f219, 0fCB40007F;
	neg.f32 	%f221, %f220;
	fma.rn.f32 	%f222, %f216, 0f3FB8AA3B, %f221;
	fma.rn.f32 	%f223, %f216, 0f32A57060, %f222;
	mov.b32 	%r92, %f219;
	shl.b32 	%r93, %r92, 23;
	mov.b32 	%f224, %r93;
	ex2.approx.ftz.f32 	%f225, %f223;
	mul.f32 	%f226, %f225, %f224;
	mul.f32 	%f227, %f226, 0f00000000;
	fma.rn.f32 	%f228, %f214, %f213, %f227;
	div.rn.f32 	%f229, %f228, %f2;
	st.global.f32 	[%rd31+128], %f229;
	add.s32 	%r150, %r150, 64;
$L__BB4_23:
	and.b32  	%r94, %r45, 32;
	setp.ne.s32 	%p9, %r94, 0;
	@%p9 bra 	$L__BB4_25;
	ld.global.f32 	%f230, [%rd7];
	ld.global.f32 	%f231, [%rd8];
	sub.f32 	%f232, %f231, %f1;
	fma.rn.f32 	%f233, %f232, 0f3BBB989D, 0f3F000000;
	cvt.sat.f32.f32 	%f234, %f233;
	mov.f32 	%f235, 0f4B400001;
	mov.f32 	%f236, 0f437C0000;
	fma.rm.f32 	%f237, %f234, %f236, %f235;
	add.f32 	%f238, %f237, 0fCB40007F;
	neg.f32 	%f239, %f238;
	fma.rn.f32 	%f240, %f232, 0f3FB8AA3B, %f239;
	fma.rn.f32 	%f241, %f232, 0f32A57060, %f240;
	mov.b32 	%r95, %f237;
	shl.b32 	%r96, %r95, 23;
	mov.b32 	%f242, %r96;
	ex2.approx.ftz.f32 	%f243, %f241;
	mul.f32 	%f244, %f243, %f242;
	mul.f32 	%f245, %f230, %f244;
	add.s32 	%r97, %r7, %r150;
	mul.wide.s32 	%rd32, %r97, 4;
	add.s64 	%rd33, %rd3, %rd32;
	ld.global.f32 	%f246, [%rd33];
	ld.global.f32 	%f247, [%rd9];
	sub.f32 	%f248, %f247, %f1;
	fma.rn.f32 	%f249, %f248, 0f3BBB989D, 0f3F000000;
	cvt.sat.f32.f32 	%f250, %f249;
	fma.rm.f32 	%f251, %f250, %f236, %f235;
	add.f32 	%f252, %f251, 0fCB40007F;
	neg.f32 	%f253, %f252;
	fma.rn.f32 	%f254, %f248, 0f3FB8AA3B, %f253;
	fma.rn.f32 	%f255, %f248, 0f32A57060, %f254;
	mov.b32 	%r98, %f251;
	shl.b32 	%r99, %r98, 23;
	mov.b32 	%f256, %r99;
	ex2.approx.ftz.f32 	%f257, %f255;
	mul.f32 	%f258, %f257, %f256;
	mul.f32 	%f259, %f258, 0f00000000;
	fma.rn.f32 	%f260, %f246, %f245, %f259;
	div.rn.f32 	%f261, %f260, %f2;
	st.global.f32 	[%rd33], %f261;
$L__BB4_25:
	setp.ne.s32 	%p19, %r2, 0;
	bar.sync 	0;
	@%p19 bra 	$L__BB4_27;
	shl.b32 	%r130, %r1, 2;
	mov.u32 	%r131, _ZZ18UpdateMiLiOiKernelPfS_S_S_S_S_S_iiiE6mi_new;
	add.s32 	%r132, %r131, %r130;
	ld.shared.f32 	%f340, [%r132];
	mul.wide.u32 	%rd82, %r1, 4;
	add.s64 	%rd83, %rd6, %rd82;
	st.global.f32 	[%rd83], %f340;
	mov.u32 	%r133, _ZZ18UpdateMiLiOiKernelPfS_S_S_S_S_S_iiiE6li_new;
	add.s32 	%r134, %r133, %r130;
	ld.shared.f32 	%f341, [%r134];
	add.s64 	%rd84, %rd4, %rd82;
	st.global.f32 	[%rd84], %f341;
$L__BB4_27:
	ret;

}


// ===== COMPILED SASS (sm_100) =====

	.target	sm_100

	.elftype	@"ET_EXEC"


//--------------------- .note.nv.tkinfo           --------------------------
	.section	.note.nv.tkinfo,"",@"SHT_NOTE"
	.sectionflags	@"SHF_NOTE_NV_TKINFO"
	.tkinfo
        /*0018*/ 	.word	0x00000002
        /*0030*/ 	.string	""
        /*0030*/ 	.string	"ptxas"
        /*0030*/ 	.string	"Cuda compilation tools, release 13.0, V13.0.88"
        /*0030*/ 	.string	"Build cuda_13.0.r13.0/compiler.36424714_0"
        /*0030*/ 	.string	"-arch sm_100 -m 64 "



//--------------------- .note.nv.cuinfo           --------------------------
	.section	.note.nv.cuinfo,"",@"SHT_NOTE"
	.sectionflags	@"SHF_NOTE_NV_CUINFO"
        /*0018*/ 	.short	0x0002
        /*001a*/ 	.short	0x0064
        /*001c*/ 	.short	0x0082
	.zero		2


//--------------------- .nv.info                  --------------------------
	.section	.nv.info,"",@"SHT_CUDA_INFO"
	.align	4


	//----- nvinfo : EIATTR_REGCOUNT
	.align		4
        /*0000*/ 	.byte	0x04, 0x2f
        /*0002*/ 	.short	(.L_1 - .L_0)
	.align		4
.L_0:
        /*0004*/ 	.word	index@(_Z20QKDotAndScalarKernelPfS_S_iiif)
        /*0008*/ 	.word	0x0000001d


	//----- nvinfo : EIATTR_FRAME_SIZE
	.align		4
.L_1:
        /*000c*/ 	.byte	0x04, 0x11
        /*000e*/ 	.short	(.L_3 - .L_2)
	.align		4
.L_2:
        /*0010*/ 	.word	index@(_Z20QKDotAndScalarKernelPfS_S_iiif)
        /*0014*/ 	.word	0x00000000


	//----- nvinfo : EIATTR_REGCOUNT
	.align		4
.L_3:
        /*0018*/ 	.byte	0x04, 0x2f
        /*001a*/ 	.short	(.L_5 - .L_4)
	.align		4
.L_4:
        /*001c*/ 	.word	index@(_Z12RowMaxKernelPfS_ii)
        /*0020*/ 	.word	0x00000020


	//----- nvinfo : EIATTR_FRAME_SIZE
	.align		4
.L_5:
        /*0024*/ 	.byte	0x04, 0x11
        /*0026*/ 	.short	(.L_7 - .L_6)
	.align		4
.L_6:
        /*0028*/ 	.word	index@(_Z12RowMaxKernelPfS_ii)
        /*002c*/ 	.word	0x00000000


	//----- nvinfo : EIATTR_REGCOUNT
	.align		4
.L_7:
        /*0030*/ 	.byte	0x04, 0x2f
        /*0032*/ 	.short	(.L_9 - .L_8)
	.align		4
.L_8:
        /*0034*/ 	.word	index@(_Z20MinusMaxAndExpKernelPfS_S_ii)
        /*0038*/ 	.word	0x0000000e


	//----- nvinfo : EIATTR_FRAME_SIZE
	.align		4
.L_9:
        /*003c*/ 	.byte	0x04, 0x11
        /*003e*/ 	.short	(.L_11 - .L_10)
	.align		4
.L_10:
        /*0040*/ 	.word	index@(_Z20MinusMaxAndExpKernelPfS_S_ii)
        /*0044*/ 	.word	0x00000000


	//----- nvinfo : EIATTR_REGCOUNT
	.align		4
.L_11:
        /*0048*/ 	.byte	0x04, 0x2f
        /*004a*/ 	.short	(.L_13 - .L_12)
	.align		4
.L_12:
        /*004c*/ 	.word	index@(_Z12RowSumKernelPfS_ii)
        /*0050*/ 	.word	0x0000001f


	//----- nvinfo : EIATTR_FRAME_SIZE
	.align		4
.L_13:
        /*0054*/ 	.byte	0x04, 0x11
        /*0056*/ 	.short	(.L_15 - .L_14)
	.align		4
.L_14:
        /*0058*/ 	.word	index@(_Z12RowSumKernelPfS_ii)
        /*005c*/ 	.word	0x00000000


	//----- nvinfo : EIATTR_REGCOUNT
	.align		4
.L_15:
        /*0060*/ 	.byte	0x04, 0x2f
        /*0062*/ 	.short	(.L_17 - .L_16)
	.align		4
.L_16:
        /*0064*/ 	.word	index@(_Z18UpdateMiLiOiKernelPfS_S_S_S_S_S_iii)
        /*0068*/ 	.word	0x00000020


	//----- nvinfo : EIATTR_FRAME_SIZE
	.align		4
.L_17:
        /*006c*/ 	.byte	0x04, 0x11
        /*006e*/ 	.short	(.L_19 - .L_18)
	.align		4
.L_18:
        /*0070*/ 	.word	index@($__internal_0_$__cuda_sm3x_div_rn_noftz_f32_slowpath)
        /*0074*/ 	.word	0x00000000


	//----- nvinfo : EIATTR_FRAME_SIZE
	.align		4
.L_19:
        /*0078*/ 	.byte	0x04, 0x11
        /*007a*/ 	.short	(.L_21 - .L_20)
	.align		4
.L_20:
        /*007c*/ 	.word	index@(_Z18UpdateMiLiOiKernelPfS_S_S_S_S_S_iii)
        /*0080*/ 	.word	0x00000000


	//----- nvinfo : EIATTR_MIN_STACK_SIZE
	.align		4
.L_21:
        /*0084*/ 	.byte	0x04, 0x12
        /*0086*/ 	.short	(.L_23 - .L_22)
	.align		4
.L_22:
        /*0088*/ 	.word	index@(_Z18UpdateMiLiOiKernelPfS_S_S_S_S_S_iii)
        /*008c*/ 	.word	0x00000000


	//----- nvinfo : EIATTR_MIN_STACK_SIZE
	.align		4
.L_23:
        /*0090*/ 	.byte	0x04, 0x12
        /*0092*/ 	.short	(.L_25 - .L_24)
	.align		4
.L_24:
        /*0094*/ 	.word	index@(_Z12RowSumKernelPfS_ii)
        /*0098*/ 	.word	0x00000000


	//----- nvinfo : EIATTR_MIN_STACK_SIZE
	.align		4
.L_25:
        /*009c*/ 	.byte	0x04, 0x12
        /*009e*/ 	.short	(.L_27 - .L_26)
	.align		4
.L_26:
        /*00a0*/ 	.word	index@(_Z20MinusMaxAndExpKernelPfS_S_ii)
        /*00a4*/ 	.word	0x00000000


	//----- nvinfo : EIATTR_MIN_STACK_SIZE
	.align		4
.L_27:
        /*00a8*/ 	.byte	0x04, 0x12
        /*00aa*/ 	.short	(.L_29 - .L_28)
	.align		4
.L_28:
        /*00ac*/ 	.word	index@(_Z12RowMaxKernelPfS_ii)
        /*00b0*/ 	.word	0x00000000


	//----- nvinfo : EIATTR_MIN_STACK_SIZE
	.align		4
.L_29:
        /*00b4*/ 	.byte	0x04, 0x12
        /*00b6*/ 	.short	(.L_31 - .L_30)
	.align		4
.L_30:
        /*00b8*/ 	.word	index@(_Z20QKDotAndScalarKernelPfS_S_iiif)
        /*00bc*/ 	.word	0x00000000
.L_31:


//--------------------- .nv.compat                --------------------------
	.section	.nv.compat,"",@"SHT_CUDA_COMPAT_INFO"
	.align	4
        /*0000*/ 	.byte	0x02, 0x09, 0x00, 0x00, 0x02, 0x02, 0x01, 0x00, 0x02, 0x05, 0x05, 0x00, 0x03, 0x07, 0x01, 0x01
        /*0010*/ 	.byte	0x02, 0x03, 0x00, 0x00, 0x02, 0x06, 0x01, 0x00, 0x04, 0x0b, 0x08, 0x00, 0x01, 0x00, 0x00, 0x00
        /*0020*/ 	.byte	0x00, 0x00, 0x00, 0x00


//--------------------- .nv.info._Z18UpdateMiLiOiKernelPfS_S_S_S_S_S_iii --------------------------
	.section	.nv.info._Z18UpdateMiLiOiKernelPfS_S_S_S_S_S_iii,"",@"SHT_CUDA_INFO"
	.sectionflags	@""
	.align	4


	//----- nvinfo : EIATTR_CUDA_API_VERSION
	.align		4
        /*0000*/ 	.byte	0x04, 0x37
        /*0002*/ 	.short	(.L_33 - .L_32)
.L_32:
        /*0004*/ 	.word	0x00000082


	//----- nvinfo : EIATTR_KPARAM_INFO
	.align		4
.L_33:
        /*0008*/ 	.byte	0x04, 0x17
        /*000a*/ 	.short	(.L_35 - .L_34)
.L_34:
        /*000c*/ 	.word	0x00000000
        /*0010*/ 	.short	0x0009
        /*0012*/ 	.short	0x0040
        /*0014*/ 	.byte	0x00, 0xf0, 0x11, 0x00


	//----- nvinfo : EIATTR_KPARAM_INFO
	.align		4
.L_35:
        /*0018*/ 	.byte	0x04, 0x17
        /*001a*/ 	.short	(.L_37 - .L_36)
.L_36:
        /*001c*/ 	.word	0x00000000
        /*0020*/ 	.short	0x0008
        /*0022*/ 	.short	0x003c
        /*0024*/ 	.byte	0x00, 0xf0, 0x11, 0x00


	//----- nvinfo : EIATTR_KPARAM_INFO
	.align		4
.L_37:
        /*0028*/ 	.byte	0x04, 0x17
        /*002a*/ 	.short	(.L_39 - .L_38)
.L_38:
        /*002c*/ 	.word	0x00000000
        /*0030*/ 	.short	0x0007
        /*0032*/ 	.short	0x0038
        /*0034*/ 	.byte	0x00, 0xf0, 0x11, 0x00


	//----- nvinfo : EIATTR_KPARAM_INFO
	.align		4
.L_39:
        /*0038*/ 	.byte	0x04, 0x17
        /*003a*/ 	.short	(.L_41 - .L_40)
.L_40:
        /*003c*/ 	.word	0x00000000
        /*0040*/ 	.short	0x0006
        /*0042*/ 	.short	0x0030
        /*0044*/ 	.byte	0x00, 0xf5, 0x21, 0x00


	//----- nvinfo : EIATTR_KPARAM_INFO
	.align		4
.L_41:
        /*0048*/ 	.byte	0x04, 0x17
        /*004a*/ 	.short	(.L_43 - .L_42)
.L_42:
        /*004c*/ 	.word	0x00000000
        /*0050*/ 	.short	0x0005
        /*0052*/ 	.short	0x0028
        /*0054*/ 	.byte	0x00, 0xf5, 0x21, 0x00


	//----- nvinfo : EIATTR_KPARAM_INFO
	.align		4
.L_43:
        /*0058*/ 	.byte	0x04, 0x17
        /*005a*/ 	.short	(.L_45 - .L_44)
.L_44:
        /*005c*/ 	.word	0x00000000
        /*0060*/ 	.short	0x0004
        /*0062*/ 	.short	0x0020
        /*0064*/ 	.byte	0x00, 0xf5, 0x21, 0x00


	//----- nvinfo : EIATTR_KPARAM_INFO
	.align		4
.L_45:
        /*0068*/ 	.byte	0x04, 0x17
        /*006a*/ 	.short	(.L_47 - .L_46)
.L_46:
        /*006c*/ 	.word	0x00000000
        /*0070*/ 	.short	0x0003
        /*0072*/ 	.short	0x0018
        /*0074*/ 	.byte	0x00, 0xf5, 0x21, 0x00


	//----- nvinfo : EIATTR_KPARAM_INFO
	.align		4
.L_47:
        /*0078*/ 	.byte	0x04, 0x17
        /*007a*/ 	.short	(.L_49 - .L_48)
.L_48:
        /*007c*/ 	.word	0x00000000
        /*0080*/ 	.short	0x0002
        /*0082*/ 	.short	0x0010
        /*0084*/ 	.byte	0x00, 0xf5, 0x21, 0x00


	//----- nvinfo : EIATTR_KPARAM_INFO
	.align		4
.L_49:
        /*0088*/ 	.byte	0x04, 0x17
        /*008a*/ 	.short	(.L_51 - .L_50)
.L_50:
        /*008c*/ 	.word	0x00000000
        /*0090*/ 	.short	0x0001
        /*0092*/ 	.short	0x0008
        /*0094*/ 	.byte	0x00, 0xf5, 0x21, 0x00


	//----- nvinfo : EIATTR_KPARAM_INFO
	.align		4
.L_51:
        /*0098*/ 	.byte	0x04, 0x17
        /*009a*/ 	.short	(.L_53 - .L_52)
.L_52:
        /*009c*/ 	.word	0x00000000
        /*00a0*/ 	.short	0x0000
        /*00a2*/ 	.short	0x0000
        /*00a4*/ 	.byte	0x00, 0xf5, 0x21, 0x00


	//----- nvinfo : EIATTR_SPARSE_MMA_MASK
	.align		4
.L_53:
        /*00a8*/ 	.byte	0x03, 0x50
        /*00aa*/ 	.short	0x0000


	//----- nvinfo : EIATTR_MAXREG_COUNT
	.align		4
        /*00ac*/ 	.byte	0x03, 0x1b
        /*00ae*/ 	.short	0x00ff


	//----- nvinfo : EIATTR_NUM_BARRIERS
	.align		4
        /*00b0*/ 	.byte	0x02, 0x4c
        /*00b2*/ 	.byte	0x01
	.zero		1


	//----- nvinfo : EIATTR_MERCURY_ISA_VERSION
	.align		4
        /*00b4*/ 	.byte	0x03, 0x5f
        /*00b6*/ 	.short	0x0101


	//----- nvinfo : EIATTR_VRC_CTA_INIT_COUNT
	.align		4
        /*00b8*/ 	.byte	0x02, 0x4a
	.zero		1
	.zero		1


	//----- nvinfo : EIATTR_EXIT_INSTR_OFFSETS
	.align		4
        /*00bc*/ 	.byte	0x04, 0x1c
        /*00be*/ 	.short	(.L_55 - .L_54)


	//   ....[0]....
.L_54:
        /*00c0*/ 	.word	0x00002500


	//   ....[1]....
        /*00c4*/ 	.word	0x00002600


	//----- nvinfo : EIATTR_CRS_STACK_SIZE
	.align		4
.L_55:
        /*00c8*/ 	.byte	0x04, 0x1e
        /*00ca*/ 	.short	(.L_57 - .L_56)
.L_56:
        /*00cc*/ 	.word	0x00000000


	//----- nvinfo : EIATTR_CBANK_PARAM_SIZE
	.align		4
.L_57:
        /*00d0*/ 	.byte	0x03, 0x19
        /*00d2*/ 	.short	0x0044


	//----- nvinfo : EIATTR_PARAM_CBANK
	.align		4
        /*00d4*/ 	.byte	0x04, 0x0a
        /*00d6*/ 	.short	(.L_59 - .L_58)
	.align		4
.L_58:
        /*00d8*/ 	.word	index@(.nv.constant0._Z18UpdateMiLiOiKernelPfS_S_S_S_S_S_iii)
        /*00dc*/ 	.short	0x0380
        /*00de*/ 	.short	0x0044


	//----- nvinfo : EIATTR_SW_WAR
	.align		4
.L_59:
        /*00e0*/ 	.byte	0x04, 0x36
        /*00e2*/ 	.short	(.L_61 - .L_60)
.L_60:
        /*00e4*/ 	.word	0x00000008
.L_61:


//--------------------- .nv.info._Z12RowSumKernelPfS_ii --------------------------
	.section	.nv.info._Z12RowSumKernelPfS_ii,"",@"SHT_CUDA_INFO"
	.sectionflags	@""
	.align	4


	//----- nvinfo : EIATTR_CUDA_API_VERSION
	.align		4
        /*0000*/ 	.byte	0x04, 0x37
        /*0002*/ 	.short	(.L_63 - .L_62)
.L_62:
        /*0004*/ 	.word	0x00000082


	//----- nvinfo : EIATTR_KPARAM_INFO
	.align		4
.L_63:
        /*0008*/ 	.byte	0x04, 0x17
        /*000a*/ 	.short	(.L_65 - .L_64)
.L_64:
        /*000c*/ 	.word	0x00000000
        /*0010*/ 	.short	0x0003
        /*0012*/ 	.short	0x0014
        /*0014*/ 	.byte	0x00, 0xf0, 0x11, 0x00


	//----- nvinfo : EIATTR_KPARAM_INFO
	.align		4
.L_65:
        /*0018*/ 	.byte	0x04, 0x17
        /*001a*/ 	.short	(.L_67 - .L_66)
.L_66:
        /*001c*/ 	.word	0x00000000
        /*0020*/ 	.short	0x0002
        /*0022*/ 	.short	0x0010
        /*0024*/ 	.byte	0x00, 0xf0, 0x11, 0x00


	//----- nvinfo : EIATTR_KPARAM_INFO
	.align		4
.L_67:
        /*0028*/ 	.byte	0x04, 0x17
        /*002a*/ 	.short	(.L_69 - .L_68)
.L_68:
        /*002c*/ 	.word	0x00000000
        /*0030*/ 	.short	0x0001
        /*0032*/ 	.short	0x0008
        /*0034*/ 	.byte	0x00, 0xf5, 0x21, 0x00


	//----- nvinfo : EIATTR_KPARAM_INFO
	.align		4
.L_69:
        /*0038*/ 	.byte	0x04, 0x17
        /*003a*/ 	.short	(.L_71 - .L_70)
.L_70:
        /*003c*/ 	.word	0x00000000
        /*0040*/ 	.short	0x0000
        /*0042*/ 	.short	0x0000
        /*0044*/ 	.byte	0x00, 0xf5, 0x21, 0x00


	//----- nvinfo : EIATTR_SPARSE_MMA_MASK
	.align		4
.L_71:
        /*0048*/ 	.byte	0x03, 0x50
        /*004a*/ 	.short	0x0000


	//----- nvinfo : EIATTR_MAXREG_COUNT
	.align		4
        /*004c*/ 	.byte	0x03, 0x1b
        /*004e*/ 	.short	0x00ff


	//----- nvinfo : EIATTR_MERCURY_ISA_VERSION
	.align		4
        /*0050*/ 	.byte	0x03, 0x5f
        /*0052*/ 	.short	0x0101


	//----- nvinfo : EIATTR_VRC_CTA_INIT_COUNT
	.align		4
        /*0054*/ 	.byte	0x02, 0x4a
	.zero		1
	.zero		1


	//----- nvinfo : EIATTR_EXIT_INSTR_OFFSETS
	.align		4
        /*0058*/ 	.byte	0x04, 0x1c
        /*005a*/ 	.short	(.L_73 - .L_72)


	//   ....[0]....
.L_72:
        /*005c*/ 	.word	0x000007d0


	//----- nvinfo : EIATTR_CBANK_PARAM_SIZE
	.align		4
.L_73:
        /*0060*/ 	.byte	0x03, 0x19
        /*0062*/ 	.short	0x0018


	//----- nvinfo : EIATTR_PARAM_CBANK
	.align		4
        /*0064*/ 	.byte	0x04, 0x0a
        /*0066*/ 	.short	(.L_75 - .L_74)
	.align		4
.L_74:
        /*0068*/ 	.word	index@(.nv.constant0._Z12RowSumKernelPfS_ii)
        /*006c*/ 	.short	0x0380
        /*006e*/ 	.short	0x0018


	//----- nvinfo : EIATTR_SW_WAR
	.align		4
.L_75:
        /*0070*/ 	.byte	0x04, 0x36
        /*0072*/ 	.short	(.L_77 - .L_76)
.L_76:
        /*0074*/ 	.word	0x00000008
.L_77:


//--------------------- .nv.info._Z20MinusMaxAndExpKernelPfS_S_ii --------------------------
	.section	.nv.info._Z20MinusMaxAndExpKernelPfS_S_ii,"",@"SHT_CUDA_INFO"
	.sectionflags	@""
	.align	4


	//----- nvinfo : EIATTR_CUDA_API_VERSION
	.align		4
        /*0000*/ 	.byte	0x04, 0x37
        /*0002*/ 	.short	(.L_79 - .L_78)
.L_78:
        /*0004*/ 	.word	0x00000082


	//----- nvinfo : EIATTR_KPARAM_INFO
	.align		4
.L_79:
        /*0008*/ 	.byte	0x04, 0x17
        /*000a*/ 	.short	(.L_81 - .L_80)
.L_80:
        /*000c*/ 	.word	0x00000000
        /*0010*/ 	.short	0x0004
        /*0012*/ 	.short	0x001c
        /*0014*/ 	.byte	0x00, 0xf0, 0x11, 0x00


	//----- nvinfo : EIATTR_KPARAM_INFO
	.align		4
.L_81:
        /*0018*/ 	.byte	0x04, 0x17
        /*001a*/ 	.short	(.L_83 - .L_82)
.L_82:
        /*001c*/ 	.word	0x00000000
        /*0020*/ 	.short	0x0003
        /*0022*/ 	.short	0x0018
        /*0024*/ 	.byte	0x00, 0xf0, 0x11, 0x00


	//----- nvinfo : EIATTR_KPARAM_INFO
	.align		4
.L_83:
        /*0028*/ 	.byte	0x04, 0x17
        /*002a*/ 	.short	(.L_85 - .L_84)
.L_84:
        /*002c*/ 	.word	0x00000000
        /*0030*/ 	.short	0x0002
        /*0032*/ 	.short	0x0010
        /*0034*/ 	.byte	0x00, 0xf5, 0x21, 0x00


	//----- nvinfo : EIATTR_KPARAM_INFO
	.align		4
.L_85:
        /*0038*/ 	.byte	0x04, 0x17
        /*003a*/ 	.short	(.L_87 - .L_86)
.L_86:
        /*003c*/ 	.word	0x00000000
        /*0040*/ 	.short	0x0001
        /*0042*/ 	.short	0x0008
        /*0044*/ 	.byte	0x00, 0xf5, 0x21, 0x00


	//----- nvinfo : EIATTR_KPARAM_INFO
	.align		4
.L_87:
        /*0048*/ 	.byte	0x04, 0x17
        /*004a*/ 	.short	(.L_89 - .L_88)
.L_88:
        /*004c*/ 	.word	0x00000000
        /*0050*/ 	.short	0x0000
        /*0052*/ 	.short	0x0000
        /*0054*/ 	.byte	0x00, 0xf5, 0x21, 0x00


	//----- nvinfo : EIATTR_SPARSE_MMA_MASK
	.align		4
.L_89:
        /*0058*/ 	.byte	0x03, 0x50
        /*005a*/ 	.short	0x0000


	//----- nvinfo : EIATTR_MAXREG_COUNT
	.align		4
        /*005c*/ 	.byte	0x03, 0x1b
        /*005e*/ 	.short	0x00ff


	//----- nvinfo : EIATTR_MERCURY_ISA_VERSION
	.align		4
        /*0060*/ 	.byte	0x03, 0x5f
        /*0062*/ 	.short	0x0101


	//----- nvinfo : EIATTR_VRC_CTA_INIT_COUNT
	.align		4
        /*0064*/ 	.byte	0x02, 0x4a
	.zero		1
	.zero		1


	//----- nvinfo : EIATTR_EXIT_INSTR_OFFSETS
	.align		4
        /*0068*/ 	.byte	0x04, 0x1c
        /*006a*/ 	.short	(.L_91 - .L_90)


	//   ....[0]....
.L_90:
        /*006c*/ 	.word	0x000001a0


	//----- nvinfo : EIATTR_CBANK_PARAM_SIZE
	.align		4
.L_91:
        /*0070*/ 	.byte	0x03, 0x19
        /*0072*/ 	.short	0x0020


	//----- nvinfo : EIATTR_PARAM_CBANK
	.align		4
        /*0074*/ 	.byte	0x04, 0x0a
        /*0076*/ 	.short	(.L_93 - .L_92)
	.align		4
.L_92:
        /*0078*/ 	.word	index@(.nv.constant0._Z20MinusMaxAndExpKernelPfS_S_ii)
        /*007c*/ 	.short	0x0380
        /*007e*/ 	.short	0x0020


	//----- nvinfo : EIATTR_SW_WAR
	.align		4
.L_93:
        /*0080*/ 	.byte	0x04, 0x36
        /*0082*/ 	.short	(.L_95 - .L_94)
.L_94:
        /*0084*/ 	.word	0x00000008
.L_95:


//--------------------- .nv.info._Z12RowMaxKernelPfS_ii --------------------------
	.section	.nv.info._Z12RowMaxKernelPfS_ii,"",@"SHT_CUDA_INFO"
	.sectionflags	@""
	.align	4


	//----- nvinfo : EIATTR_CUDA_API_VERSION
	.align		4
        /*0000*/ 	.byte	0x04, 0x37
        /*0002*/ 	.short	(.L_97 - .L_96)
.L_96:
        /*0004*/ 	.word	0x00000082


	//----- nvinfo : EIATTR_KPARAM_INFO
	.align		4
.L_97:
        /*0008*/ 	.byte	0x04, 0x17
        /*000a*/ 	.short	(.L_99 - .L_98)
.L_98:
        /*000c*/ 	.word	0x00000000
        /*0010*/ 	.short	0x0003
        /*0012*/ 	.short	0x0014
        /*0014*/ 	.byte	0x00, 0xf0, 0x11, 0x00


	//----- nvinfo : EIATTR_KPARAM_INFO
	.align		4
.L_99:
        /*0018*/ 	.byte	0x04, 0x17
        /*001a*/ 	.short	(.L_101 - .L_100)
.L_100:
        /*001c*/ 	.word	0x00000000
        /*0020*/ 	.short	0x0002
        /*0022*/ 	.short	0x0010
        /*0024*/ 	.byte	0x00, 0xf0, 0x11, 0x00


	//----- nvinfo : EIATTR_KPARAM_INFO
	.align		4
.L_101:
        /*0028*/ 	.byte	0x04, 0x17
        /*002a*/ 	.short	(.L_103 - .L_102)
.L_102:
        /*002c*/ 	.word	0x00000000
        /*0030*/ 	.short	0x0001
        /*0032*/ 	.short	0x0008
        /*0034*/ 	.byte	0x00, 0xf5, 0x21, 0x00


	//----- nvinfo : EIATTR_KPARAM_INFO
	.align		4
.L_103:
        /*0038*/ 	.byte	0x04, 0x17
        /*003a*/ 	.short	(.L_105 - .L_104)
.L_104:
        /*003c*/ 	.word	0x00000000
        /*0040*/ 	.short	0x0000
        /*0042*/ 	.short	0x0000
        /*0044*/ 	.byte	0x00, 0xf5, 0x21, 0x00


	//----- nvinfo : EIATTR_SPARSE_MMA_MASK
	.align		4
.L_105:
        /*0048*/ 	.byte	0x03, 0x50
        /*004a*/ 	.short	0x0000


	//----- nvinfo : EIATTR_MAXREG_COUNT
	.align		4
        /*004c*/ 	.byte	0x03, 0x1b
        /*004e*/ 	.short	0x00ff


	//----- nvinfo : EIATTR_MERCURY_ISA_VERSION
	.align		4
        /*0050*/ 	.byte	0x03, 0x5f
        /*0052*/ 	.short	0x0101


	//----- nvinfo : EIATTR_VRC_CTA_INIT_COUNT
	.align		4
        /*0054*/ 	.byte	0x02, 0x4a
	.zero		1
	.zero		1


	//----- nvinfo : EIATTR_EXIT_INSTR_OFFSETS
	.align		4
        /*0058*/ 	.byte	0x04, 0x1c
        /*005a*/ 	.short	(.L_107 - .L_106)


	//   ....[0]....
.L_106:
        /*005c*/ 	.word	0x000009a0


	//----- nvinfo : EIATTR_CBANK_PARAM_SIZE
	.align		4
.L_107:
        /*0060*/ 	.byte	0x03, 0x19
        /*0062*/ 	.short	0x0018


	//----- nvinfo : EIATTR_PARAM_CBANK
	.align		4
        /*0064*/ 	.byte	0x04, 0x0a
        /*0066*/ 	.short	(.L_109 - .L_108)
	.align		4
.L_108:
        /*0068*/ 	.word	index@(.nv.constant0._Z12RowMaxKernelPfS_ii)
        /*006c*/ 	.short	0x0380
        /*006e*/ 	.short	0x0018


	//----- nvinfo : EIATTR_SW_WAR
	.align		4
.L_109:
        /*0070*/ 	.byte	0x04, 0x36
        /*0072*/ 	.short	(.L_111 - .L_110)
.L_110:
        /*0074*/ 	.word	0x00000008
.L_111:


//--------------------- .nv.info._Z20QKDotAndScalarKernelPfS_S_iiif --------------------------
	.section	.nv.info._Z20QKDotAndScalarKernelPfS_S_iiif,"",@"SHT_CUDA_INFO"
	.sectionflags	@""
	.align	4


	//----- nvinfo : EIATTR_CUDA_API_VERSION
	.align		4
        /*0000*/ 	.byte	0x04, 0x37
        /*0002*/ 	.short	(.L_113 - .L_112)
.L_112:
        /*0004*/ 	.word	0x00000082


	//----- nvinfo : EIATTR_KPARAM_INFO
	.align		4
.L_113:
        /*0008*/ 	.byte	0x04, 0x17
        /*000a*/ 	.short	(.L_115 - .L_114)
.L_114:
        /*000c*/ 	.word	0x00000000
        /*0010*/ 	.short	0x0006
        /*0012*/ 	.short	0x0024
        /*0014*/ 	.byte	0x00, 0xf0, 0x11, 0x00


	//----- nvinfo : EIATTR_KPARAM_INFO
	.align		4
.L_115:
        /*0018*/ 	.byte	0x04, 0x17
        /*001a*/ 	.short	(.L_117 - .L_116)
.L_116:
        /*001c*/ 	.word	0x00000000
        /*0020*/ 	.short	0x0005
        /*0022*/ 	.short	0x0020
        /*0024*/ 	.byte	0x00, 0xf0, 0x11, 0x00


	//----- nvinfo : EIATTR_KPARAM_INFO
	.align		4
.L_117:
        /*0028*/ 	.byte	0x04, 0x17
        /*002a*/ 	.short	(.L_119 - .L_118)
.L_118:
        /*002c*/ 	.word	0x00000000
        /*0030*/ 	.short	0x0004
        /*0032*/ 	.short	0x001c
        /*0034*/ 	.byte	0x00, 0xf0, 0x11, 0x00


	//----- nvinfo : EIATTR_KPARAM_INFO
	.align		4
.L_119:
        /*0038*/ 	.byte	0x04, 0x17
        /*003a*/ 	.short	(.L_121 - .L_120)
.L_120:
        /*003c*/ 	.word	0x00000000
        /*0040*/ 	.short	0x0003
        /*0042*/ 	.short	0x0018
        /*0044*/ 	.byte	0x00, 0xf0, 0x11, 0x00


	//----- nvinfo : EIATTR_KPARAM_INFO
	.align		4
.L_121:
        /*0048*/ 	.byte	0x04, 0x17
        /*004a*/ 	.short	(.L_123 - .L_122)
.L_122:
        /*004c*/ 	.word	0x00000000
        /*0050*/ 	.short	0x0002
        /*0052*/ 	.short	0x0010
        /*0054*/ 	.byte	0x00, 0xf5, 0x21, 0x00


	//----- nvinfo : EIATTR_KPARAM_INFO
	.align		4
.L_123:
        /*0058*/ 	.byte	0x04, 0x17
        /*005a*/ 	.short	(.L_125 - .L_124)
.L_124:
        /*005c*/ 	.word	0x00000000
        /*0060*/ 	.short	0x0001
        /*0062*/ 	.short	0x0008
        /*0064*/ 	.byte	0x00, 0xf5, 0x21, 0x00


	//----- nvinfo : EIATTR_KPARAM_INFO
	.align		4
.L_125:
        /*0068*/ 	.byte	0x04, 0x17
        /*006a*/ 	.short	(.L_127 - .L_126)
.L_126:
        /*006c*/ 	.word	0x00000000
        /*0070*/ 	.short	0x0000
        /*0072*/ 	.short	0x0000
        /*0074*/ 	.byte	0x00, 0xf5, 0x21, 0x00


	//----- nvinfo : EIATTR_SPARSE_MMA_MASK
	.align		4
.L_127:
        /*0078*/ 	.byte	0x03, 0x50
        /*007a*/ 	.short	0x0000


	//----- nvinfo : EIATTR_MAXREG_COUNT
	.align		4
        /*007c*/ 	.byte	0x03, 0x1b
        /*007e*/ 	.short	0x00ff


	//----- nvinfo : EIATTR_MERCURY_ISA_VERSION
	.align		4
        /*0080*/ 	.byte	0x03, 0x5f
        /*0082*/ 	.short	0x0101


	//----- nvinfo : EIATTR_VRC_CTA_INIT_COUNT
	.align		4
        /*0084*/ 	.byte	0x02, 0x4a
	.zero		1
	.zero		1


	//----- nvinfo : EIATTR_EXIT_INSTR_OFFSETS
	.align		4
        /*0088*/ 	.byte	0x04, 0x1c
        /*008a*/ 	.short	(.L_129 - .L_128)


	//   ....[0]....
.L_128:
        /*008c*/ 	.word	0x00000c20


	//----- nvinfo : EIATTR_CBANK_PARAM_SIZE
	.align		4
.L_129:
        /*0090*/ 	.byte	0x03, 0x19
        /*0092*/ 	.short	0x0028


	//----- nvinfo : EIATTR_PARAM_CBANK
	.align		4
        /*0094*/ 	.byte	0x04, 0x0a
        /*0096*/ 	.short	(.L_131 - .L_130)
	.align		4
.L_130:
        /*0098*/ 	.word	index@(.nv.constant0._Z20QKDotAndScalarKernelPfS_S_iiif)
        /*009c*/ 	.short	0x0380
        /*009e*/ 	.short	0x0028


	//----- nvinfo : EIATTR_SW_WAR
	.align		4
.L_131:
        /*00a0*/ 	.byte	0x04, 0x36
        /*00a2*/ 	.short	(.L_133 - .L_132)
.L_132:
        /*00a4*/ 	.word	0x00000008
.L_133:


//--------------------- .nv.callgraph             --------------------------
	.section	.nv.callgraph,"",@"SHT_CUDA_CALLGRAPH"
	.align	4
	.sectionentsize	8
	.align		4
        /*0000*/ 	.word	0x00000000
	.align		4
        /*0004*/ 	.word	0xffffffff
	.align		4
        /*0008*/ 	.word	0x00000000
	.align		4
        /*000c*/ 	.word	0xfffffffe
	.align		4
        /*0010*/ 	.word	0x00000000
	.align		4
        /*0014*/ 	.word	0xfffffffd
	.align		4
        /*0018*/ 	.word	0x00000000
	.align		4
        /*001c*/ 	.word	0xfffffffc


//--------------------- .text._Z18UpdateMiLiOiKernelPfS_S_S_S_S_S_iii --------------------------
	.section	.text._Z18UpdateMiLiOiKernelPfS_S_S_S_S_S_iii,"ax",@progbits
	.align	128
        .global         _Z18UpdateMiLiOiKernelPfS_S_S_S_S_S_iii
        .type           _Z18UpdateMiLiOiKernelPfS_S_S_S_S_S_iii,@function
        .size           _Z18UpdateMiLiOiKernelPfS_S_S_S_S_S_iii,(.L_x_63 - _Z18UpdateMiLiOiKernelPfS_S_S_S_S_S_iii)
        .other          _Z18UpdateMiLiOiKernelPfS_S_S_S_S_S_iii,@"STO_CUDA_ENTRY STV_DEFAULT"
_Z18UpdateMiLiOiKernelPfS_S_S_S_S_S_iii:
.text._Z18UpdateMiLiOiKernelPfS_S_S_S_S_S_iii:
[----:B------:R-:W-:Y:S01]  /*0000*/  LDC R1, c[0x0][0x37c] ;  /* 0x0000df00ff017b82 */ /* 0x000fe20000000800 */
[----:B------:R-:W0:Y:S07]  /*0010*/  S2R R2, SR_TID.Y ;  /* 0x0000000000027919 */ /* 0x000e2e0000002200 */
[----:B------:R-:W1:Y:S01]  /*0020*/  S2UR UR6, SR_CgaCtaId ;  /* 0x00000000000679c3 */ /* 0x000e620000008800 */
[----:B------:R-:W-:Y:S01]  /*0030*/  UMOV UR4, 0x400 ;  /* 0x0000040000047882 */ /* 0x000fe20000000000 */
[----:B------:R-:W2:Y:S01]  /*0040*/  LDCU.64 UR10, c[0x0][0x358] ;  /* 0x00006b00ff0a77ac */ /* 0x000ea20008000a00 */
[----:B------:R-:W3:Y:S01]  /*0050*/  S2R R0, SR_TID.X ;  /* 0x0000000000007919 */ /* 0x000ee20000002100 */
[----:B------:R-:W-:Y:S01]  /*0060*/  BSSY.RECONVERGENT B0, `(.L_x_0) ;  /* 0x000002e000007945 */ /* 0x000fe20003800200 */
[----:B------:R-:W-:-:S02]  /*0070*/  UIADD3 UR5, UPT, UPT, UR4, 0x80, URZ ;  /* 0x0000008004057890 */ /* 0x000fc4000fffe0ff */
[----:B-1----:R-:W-:Y:S02]  /*0080*/  ULEA UR4, UR6, UR4, 0x18 ;  /* 0x0000000406047291 */ /* 0x002fe4000f8ec0ff */
[----:B------:R-:W-:Y:S01]  /*0090*/  ULEA UR5, UR6, UR5, 0x18 ;  /* 0x0000000506057291 */ /* 0x000fe2000f8ec0ff */
[----:B0-----:R-:W-:-:S03]  /*00a0*/  ISETP.NE.AND P0, PT, R2, RZ, PT ;  /* 0x000000ff0200720c */ /* 0x001fc60003f05270 */
[C---:B---3--:R-:W-:Y:S02]  /*00b0*/  LEA R2, R0.reuse, UR4, 0x2 ;  /* 0x0000000400027c11 */ /* 0x048fe4000f8e10ff */
[----:B------:R-:W-:-:S08]  /*00c0*/  LEA R3, R0, UR5, 0x2 ;  /* 0x0000000500037c11 */ /* 0x000fd0000f8e10ff */
[----:B--2---:R-:W-:Y:S05]  /*00d0*/  @P0 BRA `(.L_x_1) ;  /* 0x0000000000980947 */ /* 0x004fea0003800000 */
[----:B------:R-:W0:Y:S08]  /*00e0*/  LDC.64 R6, c[0x0][0x380] ;  /* 0x0000e000ff067b82 */ /* 0x000e300000000a00 */
[----:B------:R-:W1:Y:S08]  /*00f0*/  LDC.64 R8, c[0x0][0x398] ;  /* 0x0000e600ff087b82 */ /* 0x000e700000000a00 */
[----:B------:R-:W2:Y:S01]  /*0100*/  LDC.64 R12, c[0x0][0x3a0] ;  /* 0x0000e800ff0c7b82 */ /* 0x000ea20000000a00 */
[----:B0-----:R-:W-:-:S07]  /*0110*/  IMAD.WIDE.U32 R6, R0, 0x4, R6 ;  /* 0x0000000400067825 */ /* 0x001fce00078e0006 */
[----:B------:R-:W0:Y:S01]  /*0120*/  LDC.64 R10, c[0x0][0x388] ;  /* 0x0000e200ff0a7b82 */ /* 0x000e220000000a00 */
[----:B------:R-:W3:Y:S01]  /*0130*/  LDG.E R6, desc[UR10][R6.64] ;  /* 0x0000000a06067981 */ /* 0x000ee2000c1e1900 */
[----:B-1----:R-:W-:-:S06]  /*0140*/  IMAD.WIDE.U32 R8, R0, 0x4, R8 ;  /* 0x0000000400087825 */ /* 0x002fcc00078e0008 */
[----:B------:R-:W3:Y:S01]  /*0150*/  LDG.E R9, desc[UR10][R8.64] ;  /* 0x0000000a08097981 */ /* 0x000ee2000c1e1900 */
[----:B--2---:R-:W-:-:S05]  /*0160*/  IMAD.WIDE.U32 R12, R0, 0x4, R12 ;  /* 0x00000004000c7825 */ /* 0x004fca00078e000c */
[----:B------:R1:W2:Y:S01]  /*0170*/  LDG.E R4, desc[UR10][R12.64] ;  /* 0x0000000a0c047981 */ /* 0x0002a2000c1e1900 */
[----:B0-----:R-:W-:-:S06]  /*0180*/  IMAD.WIDE.U32 R10, R0, 0x4, R10 ;  /* 0x00000004000a7825 */ /* 0x001fcc00078e000a */
[----:B------:R-:W4:Y:S01]  /*0190*/  LDG.E R11, desc[UR10][R10.64] ;  /* 0x0000000a0a0b7981 */ /* 0x000f22000c1e1900 */
[----:B------:R-:W-:Y:S01]  /*01a0*/  HFMA2 R15, -RZ, RZ, 0.96630859375, -0.0022525787353515625 ;  /* 0x3bbb989dff0f7431 */ /* 0x000fe200000001ff */
[----:B------:R-:W-:Y:S02]  /*01b0*/  MOV R16, 0x437c0000 ;  /* 0x437c000000107802 */ /* 0x000fe40000000f00 */
[----:B---3--:R-:W-:-:S04]  /*01c0*/  FSETP.GT.AND P0, PT, R6, R9, PT ;  /* 0x000000090600720b */ /* 0x008fc80003f04000 */
[----:B------:R-:W-:-:S05]  /*01d0*/  FSEL R5, R6, R9, P0 ;  /* 0x0000000906057208 */ /* 0x000fca0000000000 */
[--C-:B------:R-:W-:Y:S01]  /*01e0*/  FADD R14, R9, -R5.reuse ;  /* 0x80000005090e7221 */ /* 0x100fe20000000000 */
[----:B------:R-:W-:-:S03]  /*01f0*/  FADD R6, R6, -R5 ;  /* 0x8000000506067221 */ /* 0x000fc60000000000 */
[----:B------:R-:W-:-:S04]  /*0200*/  FFMA.SAT R7, R14, R15, 0.5 ;  /* 0x3f0000000e077423 */ /* 0x000fc8000000200f */
[----:B------:R-:W-:Y:S01]  /*0210*/  FFMA.RM R8, R7, R16, 12582913 ;  /* 0x4b40000107087423 */ /* 0x000fe20000004010 */
[----:B------:R-:W-:-:S03]  /*0220*/  FFMA.SAT R7, R6, R15, 0.5 ;  /* 0x3f00000006077423 */ /* 0x000fc6000000200f */
[----:B------:R-:W-:Y:S01]  /*0230*/  FADD R9, R8, -12583039 ;  /* 0xcb40007f08097421 */ /* 0x000fe20000000000 */
[----:B------:R-:W-:-:S03]  /*0240*/  FFMA.RM R7, R7, R16, 12582913 ;  /* 0x4b40000107077423 */ /* 0x000fc60000004010 */
[----:B-1----:R-:W-:Y:S01]  /*0250*/  FFMA R13, R14, 1.4426950216293334961, -R9 ;  /* 0x3fb8aa3b0e0d7823 */ /* 0x002fe20000000809 */
[----:B------:R-:W-:-:S03]  /*0260*/  FADD R9, R7, -12583039 ;  /* 0xcb40007f07097421 */ /* 0x000fc60000000000 */
[----:B------:R-:W-:Y:S01]  /*0270*/  FFMA R13, R14, 1.925963033500011079e-08, R13 ;  /* 0x32a570600e0d7823 */ /* 0x000fe2000000000d */
[----:B------:R-:W-:-:S04]  /*0280*/  FFMA R9, R6, 1.4426950216293334961, -R9 ;  /* 0x3fb8aa3b06097823 */ /* 0x000fc80000000809 */
[----:B------:R-:W-:Y:S01]  /*0290*/  FFMA R9, R6, 1.925963033500011079e-08, R9 ;  /* 0x32a5706006097823 */ /* 0x000fe20000000009 */
[----:B------:R-:W0:Y:S08]  /*02a0*/  MUFU.EX2 R13, R13 ;  /* 0x0000000d000d7308 */ /* 0x000e300000000800 */
[----:B------:R-:W1:Y:S01]  /*02b0*/  MUFU.EX2 R6, R9 ;  /* 0x0000000900067308 */ /* 0x000e620000000800 */
[----:B------:R-:W-:-:S02]  /*02c0*/  SHF.L.U32 R8, R8, 0x17, RZ ;  /* 0x0000001708087819 */ /* 0x000fc400000006ff */
[----:B------:R-:W-:-:S03]  /*02d0*/  SHF.L.U32 R7, R7, 0x17, RZ ;  /* 0x0000001707077819 */ /* 0x000fc600000006ff */
[----:B0-----:R-:W-:-:S04]  /*02e0*/  FMUL R15, R8, R13 ;  /* 0x0000000d080f7220 */ /* 0x001fc80000400000 */
[----:B--2---:R-:W-:Y:S01]  /*02f0*/  FMUL R15, R15, R4 ;  /* 0x000000040f0f7220 */ /* 0x004fe20000400000 */
[----:B-1----:R-:W-:-:S04]  /*0300*/  FMUL R6, R7, R6 ;  /* 0x0000000607067220 */ /* 0x002fc80000400000 */
[----:B----4-:R-:W-:Y:S01]  /*0310*/  FFMA R6, R6, R11, R15 ;  /* 0x0000000b06067223 */ /* 0x010fe2000000000f */
[----:B------:R0:W-:Y:S04]  /*0320*/  STS [R2], R5 ;  /* 0x0000000502007388 */ /* 0x0001e80000000800 */
[----:B------:R0:W-:Y:S02]  /*0330*/  STS [R3], R6 ;  /* 0x0000000603007388 */ /* 0x0001e40000000800 */
.L_x_1:
[----:B------:R-:W-:Y:S05]  /*0340*/  BSYNC.RECONVERGENT B0 ;  /* 0x0000000000007941 */ /* 0x000fea0003800200 */
.L_x_0:
[----:B------:R-:W1:Y:S02]  /*0350*/  LDCU UR4, c[0x0][0x3c0] ;  /* 0x00007800ff0477ac */ /* 0x000e640008000800 */
[----:B-1----:R-:W-:Y:S01]  /*0360*/  UISETP.GE.AND UP0, UPT, UR4, 0x1, UPT ;  /* 0x000000010400788c */ /* 0x002fe2000bf06270 */
[----:B------:R-:W-:Y:S08]  /*0370*/  BAR.SYNC.DEFER_BLOCKING 0x0 ;  /* 0x0000000000007b1d */ /* 0x000ff00000010000 */
[----:B------:R-:W-:Y:S05]  /*0380*/  BRA.U !UP0, `(.L_x_2) ;  /* 0x0000002108507547 */ /* 0x000fea000b800000 */
[----:B0-----:R-:W0:Y:S01]  /*0390*/  LDS R2, [R2] ;  /* 0x0000000002027984 */ /* 0x001e220000000800 */
[----:B------:R-:W1:Y:S01]  /*03a0*/  LDCU UR5, c[0x0][0x3bc] ;  /* 0x00007780ff0577ac */ /* 0x000e620008000800 */
[----:B------:R-:W2:Y:S02]  /*03b0*/  LDC.64 R10, c[0x0][0x388] ;  /* 0x0000e200ff0a7b82 */ /* 0x000ea40000000a00 */
[----:B------:R-:W3:Y:S06]  /*03c0*/  LDS R3, [R3] ;  /* 0x0000000003037984 */ /* 0x000eec0000000800 */
[----:B------:R-:W4:Y:S08]  /*03d0*/  LDC.64 R12, c[0x0][0x380] ;  /* 0x0000e000ff0c7b82 */ /* 0x000f300000000a00 */
[----:B------:R-:W5:Y:S01]  /*03e0*/  LDC.64 R14, c[0x0][0x398] ;  /* 0x0000e600ff0e7b82 */ /* 0x000f620000000a00 */
[----:B-1----:R-:W-:Y:S01]  /*03f0*/  UISETP.GE.AND UP0, UPT, UR5, 0x1, UPT ;  /* 0x000000010500788c */ /* 0x002fe2000bf06270 */
[----:B--2---:R-:W-:-:S04]  /*0400*/  IMAD.WIDE.U32 R10, R0, 0x4, R10 ;  /* 0x00000004000a7825 */ /* 0x004fc800078e000a */
[----:B----4-:R-:W-:-:S04]  /*0410*/  IMAD.WIDE.U32 R12, R0, 0x4, R12 ;  /* 0x00000004000c7825 */ /* 0x010fc800078e000c */
[----:B-----5:R-:W-:Y:S01]  /*0420*/  IMAD.WIDE.U32 R14, R0, 0x4, R14 ;  /* 0x00000004000e7825 */ /* 0x020fe200078e000e */
[----:B0--3--:R-:W-:Y:S06]  /*0430*/  BRA.U !UP0, `(.L_x_3) ;  /* 0x0000000d08387547 */ /* 0x009fec000b800000 */
[----:B------:R-:W-:Y:S01]  /*0440*/  IMAD R4, R0, UR5, RZ ;  /* 0x0000000500047c24 */ /* 0x000fe2000f8e02ff */
[----:B------:R-:W-:Y:S01]  /*0450*/  ULOP3.LUT UR7, UR5, 0x7, URZ, 0xc0, !UPT ;  /* 0x0000000705077892 */ /* 0x000fe2000f8ec0ff */
[----:B------:R-:W-:-:S11]  /*0460*/  UMOV UR4, URZ ;  /* 0x000000ff00047c82 */ /* 0x000fd60008000000 */
.L_x_11:
[----:B------:R-:W0:Y:S01]  /*0470*/  S2R R17, SR_TID.Y ;  /* 0x0000000000117919 */ /* 0x000e220000002200 */
[----:B------:R-:W1:Y:S01]  /*0480*/  LDCU UR6, c[0x0][0x3bc] ;  /* 0x00007780ff0677ac */ /* 0x000e620008000800 */
[----:B------:R-:W-:Y:S01]  /*0490*/  HFMA2 R20, -RZ, RZ, 0, 0 ;  /* 0x00000000ff147431 */ /* 0x000fe200000001ff */
[----:B------:R-:W-:Y:S01]  /*04a0*/  UMOV UR5, URZ ;  /* 0x000000ff00057c82 */ /* 0x000fe20008000000 */
[----:B-1----:R-:W-:Y:S01]  /*04b0*/  UISETP.GE.U32.AND UP0, UPT, UR6, 0x8, UPT ;  /* 0x000000080600788c */ /* 0x002fe2000bf06070 */
[----:B0-----:R-:W-:-:S08]  /*04c0*/  IADD3 R28, PT, PT, R17, UR4, RZ ;  /* 0x00000004111c7c10 */ /* 0x001fd0000fffe0ff */
[----:B------:R-:W-:Y:S05]  /*04d0*/  BRA.U !UP0, `(.L_x_4) ;  /* 0x00000005081c7547 */ /* 0x000fea000b800000 */
[----:B------:R-:W0:Y:S01]  /*04e0*/  LDC R6, c[0x0][0x3c0] ;  /* 0x0000f000ff067b82 */ /* 0x000e220000000800 */
[----:B------:R-:W1:Y:S01]  /*04f0*/  LDCU.64 UR8, c[0x0][0x3a8] ;  /* 0x00007500ff0877ac */ /* 0x000e620008000a00 */
[----:B------:R-:W-:Y:S01]  /*0500*/  MOV R20, RZ ;  /* 0x000000ff00147202 */ /* 0x000fe20000000f00 */
[----:B------:R-:W-:-:S04]  /*0510*/  ULOP3.LUT UR5, UR6, 0x7ffffff8, URZ, 0xc0, !UPT ;  /* 0x7ffffff806057892 */ /* 0x000fc8000f8ec0ff */
[----:B------:R-:W-:Y:S01]  /*0520*/  UIADD3 UR5, UPT, UPT, -UR5, URZ, URZ ;  /* 0x000000ff05057290 */ /* 0x000fe2000fffe1ff */
[----:B-1----:R-:W-:-:S04]  /*0530*/  LEA R21, P0, R4, UR8, 0x2 ;  /* 0x0000000804157c11 */ /* 0x002fc8000f8010ff */
[----:B------:R-:W-:Y:S01]  /*0540*/  LEA.HI.X R22, R4, UR9, RZ, 0x2, P0 ;  /* 0x0000000904167c11 */ /* 0x000fe200080f14ff */
[C-C-:B0-----:R-:W-:Y:S01]  /*0550*/  IMAD R9, R6.reuse, 0x3, R17.reuse ;  /* 0x0000000306097824 */ /* 0x141fe200078e0211 */
[CC--:B------:R-:W-:Y:S01]  /*0560*/  LEA R7, R6.reuse, R17.reuse, 0x1 ;  /* 0x0000001106077211 */ /* 0x0c0fe200078e08ff */
[C-C-:B------:R-:W-:Y:S01]  /*0570*/  IMAD R29, R6.reuse, 0x5, R17.reuse ;  /* 0x00000005061d7824 */ /* 0x140fe200078e0211 */
[C---:B------:R-:W-:Y:S01]  /*0580*/  LEA R27, R6.reuse, R17, 0x2 ;  /* 0x00000011061b7211 */ /* 0x040fe200078e10ff */
[C-C-:B------:R-:W-:Y:S01]  /*0590*/  IMAD R8, R6.reuse, 0x6, R17.reuse ;  /* 0x0000000606087824 */ /* 0x140fe200078e0211 */
[----:B------:R-:W-:Y:S01]  /*05a0*/  IADD3 R21, P0, PT, R21, 0x10, RZ ;  /* 0x0000001015157810 */ /* 0x000fe20007f1e0ff */
[C-C-:B------:R-:W-:Y:S01]  /*05b0*/  IMAD R26, R6.reuse, 0x7, R17.reuse ;  /* 0x00000007061a7824 */ /* 0x140fe200078e0211 */
[----:B------:R-:W-:Y:S02]  /*05c0*/  IADD3 R5, PT, PT, R6, UR4, R17 ;  /* 0x0000000406057c10 */ /* 0x000fe4000fffe011 */
[----:B------:R-:W-:-:S02]  /*05d0*/  IADD3 R7, PT, PT, R7, UR4, RZ ;  /* 0x0000000407077c10 */ /* 0x000fc4000fffe0ff */
[----:B------:R-:W-:Y:S02]  /*05e0*/  IADD3 R9, PT, PT, R9, UR4, RZ ;  /* 0x0000000409097c10 */ /* 0x000fe4000fffe0ff */
[----:B------:R-:W-:Y:S02]  /*05f0*/  IADD3 R27, PT, PT, R27, UR4, RZ ;  /* 0x000000041b1b7c10 */ /* 0x000fe4000fffe0ff */
[----:B------:R-:W-:Y:S02]  /*0600*/  IADD3 R29, PT, PT, R29, UR4, RZ ;  /* 0x000000041d1d7c10 */ /* 0x000fe4000fffe0ff */
[----:B------:R-:W-:Y:S02]  /*0610*/  IADD3 R8, PT, PT, R8, UR4, RZ ;  /* 0x0000000408087c10 */ /* 0x000fe4000fffe0ff */
[----:B------:R-:W-:Y:S02]  /*0620*/  IADD3 R26, PT, PT, R26, UR4, RZ ;  /* 0x000000041a1a7c10 */ /* 0x000fe4000fffe0ff */
[----:B------:R-:W-:-:S07]  /*0630*/  IADD3.X R22, PT, PT, RZ, R22, RZ, P0, !PT ;  /* 0x00000016ff167210 */ /* 0x000fce00007fe4ff */
.L_x_5:
[----:B------:R-:W0:Y:S02]  /*0640*/  LDC.64 R16, c[0x0][0x3b0] ;  /* 0x0000ec00ff107b82 */ /* 0x000e240000000a00 */
[----:B0-----:R-:W-:-:S05]  /*0650*/  IMAD.WIDE.U32 R18, R28, 0x4, R16 ;  /* 0x000000041c127825 */ /* 0x001fca00078e0010 */
[----:B------:R0:W2:Y:S02]  /*0660*/  LDG.E R23, desc[UR10][R18.64] ;  /* 0x0000000a12177981 */ /* 0x0000a4000c1e1900 */
[----:B0-----:R-:W-:Y:S02]  /*0670*/  MOV R18, R21 ;  /* 0x0000001500127202 */ /* 0x001fe40000000f00 */
[----:B------:R-:W-:-:S05]  /*0680*/  MOV R19, R22 ;  /* 0x0000001600137202 */ /* 0x000fca0000000f00 */
[----:B------:R-:W2:Y:S04]  /*0690*/  LDG.E R21, desc[UR10][R18.64+-0x10] ;  /* 0xfffff00a12157981 */ /* 0x000ea8000c1e1900 */
[----:B------:R-:W3:Y:S04]  /*06a0*/  LDG.E R22, desc[UR10][R18.64+-0xc] ;  /* 0xfffff40a12167981 */ /* 0x000ee8000c1e1900 */
[----:B------:R-:W4:Y:S01]  /*06b0*/  LDG.E R25, desc[UR10][R18.64+-0x8] ;  /* 0xfffff80a12197981 */ /* 0x000f22000c1e1900 */
[----:B--2---:R-:W-:Y:S01]  /*06c0*/  FFMA R23, R21, R23, R20 ;  /* 0x0000001715177223 */ /* 0x004fe20000000014 */
[----:B------:R-:W-:-:S06]  /*06d0*/  IMAD.WIDE.U32 R20, R5, 0x4, R16 ;  /* 0x0000000405147825 */ /* 0x000fcc00078e0010 */
[----:B------:R-:W3:Y:S04]  /*06e0*/  LDG.E R20, desc[UR10][R20.64] ;  /* 0x0000000a14147981 */ /* 0x000ee8000c1e1900 */
[----:B------:R-:W2:Y:S01]  /*06f0*/  LDG.E R21, desc[UR10][R18.64+-0x4] ;  /* 0xfffffc0a12157981 */ /* 0x000ea2000c1e1900 */
[----:B---3--:R-:W-:Y:S01]  /*0700*/  FFMA R24, R22, R20, R23 ;  /* 0x0000001416187223 */ /* 0x008fe20000000017 */
[----:B------:R-:W-:-:S06]  /*0710*/  IMAD.WIDE.U32 R22, R7, 0x4, R16 ;  /* 0x0000000407167825 */ /* 0x000fcc00078e0010 */
[----:B------:R-:W4:Y:S02]  /*0720*/  LDG.E R22, desc[UR10][R22.64] ;  /* 0x0000000a16167981 */ /* 0x000f24000c1e1900 */
[----:B----4-:R-:W-:Y:S01]  /*0730*/  FFMA R22, R25, R22, R24 ;  /* 0x0000001619167223 */ /* 0x010fe20000000018 */
[----:B------:R-:W-:-:S06]  /*0740*/  IMAD.WIDE.U32 R24, R9, 0x4, R16 ;  /* 0x0000000409187825 */ /* 0x000fcc00078e0010 */
[----:B------:R-:W2:Y:S02]  /*0750*/  LDG.E R24, desc[UR10][R24.64] ;  /* 0x0000000a18187981 */ /* 0x000ea4000c1e1900 */
[----:B--2---:R-:W-:Y:S01]  /*0760*/  FFMA R22, R21, R24, R22 ;  /* 0x0000001815167223 */ /* 0x004fe20000000016 */
[----:B------:R-:W-:-:S06]  /*0770*/  IMAD.WIDE.U32 R20, R27, 0x4, R16 ;  /* 0x000000041b147825 */ /* 0x000fcc00078e0010 */
[----:B------:R-:W2:Y:S04]  /*0780*/  LDG.E R20, desc[UR10][R20.64] ;  /* 0x0000000a14147981 */ /* 0x000ea8000c1e1900 */
[----:B------:R-:W2:Y:S02]  /*0790*/  LDG.E R21, desc[UR10][R18.64] ;  /* 0x0000000a12157981 */ /* 0x000ea4000c1e1900 */
[----:B--2---:R-:W-:Y:S01]  /*07a0*/  FFMA R20, R21, R20, R22 ;  /* 0x0000001415147223 */ /* 0x004fe20000000016 */
[--C-:B------:R-:W-:Y:S01]  /*07b0*/  IMAD.WIDE.U32 R22, R29, 0x4, R16.reuse ;  /* 0x000000041d167825 */ /* 0x100fe200078e0010 */
[----:B------:R-:W2:Y:S05]  /*07c0*/  LDG.E R21, desc[UR10][R18.64+0x4] ;  /* 0x0000040a12157981 */ /* 0x000eaa000c1e1900 */
[----:B------:R-:W2:Y:S01]  /*07d0*/  LDG.E R22, desc[UR10][R22.64] ;  /* 0x0000000a16167981 */ /* 0x000ea2000c1e1900 */
[----:B------:R-:W-:-:S04]  /*07e0*/  IMAD.WIDE.U32 R24, R8, 0x4, R16 ;  /* 0x0000000408187825 */ /* 0x000fc800078e0010 */
[----:B------:R-:W-:Y:S02]  /*07f0*/  IMAD.WIDE.U32 R16, R26, 0x4, R16 ;  /* 0x000000041a107825 */ /* 0x000fe400078e0010 */
[----:B------:R-:W3:Y:S04]  /*0800*/  LDG.E R25, desc[UR10][R24.64] ;  /* 0x0000000a18197981 */ /* 0x000ee8000c1e1900 */
[----:B------:R-:W4:Y:S04]  /*0810*/  LDG.E R16, desc[UR10][R16.64] ;  /* 0x0000000a10107981 */ /* 0x000f28000c1e1900 */
[----:B------:R-:W4:Y:S01]  /*0820*/  LDG.E R17, desc[UR10][R18.64+0xc] ;  /* 0x00000c0a12117981 */ /* 0x000f22000c1e1900 */
[----:B--2---:R-:W-:-:S03]  /*0830*/  FFMA R20, R21, R22, R20 ;  /* 0x0000001615147223 */ /* 0x004fc60000000014 */
[----:B------:R-:W3:Y:S01]  /*0840*/  LDG.E R21, desc[UR10][R18.64+0x8] ;  /* 0x0000080a12157981 */ /* 0x000ee2000c1e1900 */
[----:B------:R-:W-:-:S04]  /*0850*/  UIADD3 UR5, UPT, UPT, UR5, 0x8, URZ ;  /* 0x0000000805057890 */ /* 0x000fc8000fffe0ff */
[----:B------:R-:W-:Y:S01]  /*0860*/  UISETP.NE.AND UP0, UPT, UR5, URZ, UPT ;  /* 0x000000ff0500728c */ /* 0x000fe2000bf05270 */
[C---:B------:R-:W-:Y:S02]  /*0870*/  LEA R5, R6.reuse, R5, 0x3 ;  /* 0x0000000506057211 */ /* 0x040fe400078e18ff */
[C---:B------:R-:W-:Y:S02]  /*0880*/  LEA R7, R6.reuse, R7, 0x3 ;  /* 0x0000000706077211 */ /* 0x040fe400078e18ff */
[C---:B------:R-:W-:Y:S02]  /*0890*/  LEA R9, R6.reuse, R9, 0x3 ;  /* 0x0000000906097211 */ /* 0x040fe400078e18ff */
[C---:B------:R-:W-:Y:S02]  /*08a0*/  LEA R27, R6.reuse, R27, 0x3 ;  /* 0x0000001b061b7211 */ /* 0x040fe400078e18ff */
[C---:B------:R-:W-:Y:S02]  /*08b0*/  LEA R29, R6.reuse, R29, 0x3 ;  /* 0x0000001d061d7211 */ /* 0x040fe400078e18ff */
[----:B------:R-:W-:-:S02]  /*08c0*/  LEA R8, R6, R8, 0x3 ;  /* 0x0000000806087211 */ /* 0x000fc400078e18ff */
[C---:B------:R-:W-:Y:S02]  /*08d0*/  LEA R26, R6.reuse, R26, 0x3 ;  /* 0x0000001a061a7211 */ /* 0x040fe400078e18ff */
[----:B------:R-:W-:Y:S01]  /*08e0*/  LEA R28, R6, R28, 0x3 ;  /* 0x0000001c061c7211 */ /* 0x000fe200078e18ff */
[----:B---3--:R-:W-:Y:S01]  /*08f0*/  FFMA R20, R21, R25, R20 ;  /* 0x0000001915147223 */ /* 0x008fe20000000014 */
[----:B------:R-:W-:-:S03]  /*0900*/  IADD3 R21, P0, PT, R18, 0x20, RZ ;  /* 0x0000002012157810 */ /* 0x000fc60007f1e0ff */
[----:B----4-:R-:W-:Y:S01]  /*0910*/  FFMA R20, R17, R16, R20 ;  /* 0x0000001011147223 */ /* 0x010fe20000000014 */
[----:B------:R-:W-:Y:S01]  /*0920*/  IADD3.X R22, PT, PT, RZ, R19, RZ, P0, !PT ;  /* 0x00000013ff167210 */ /* 0x000fe200007fe4ff */
[----:B------:R-:W-:Y:S08]  /*0930*/  BRA.U UP0, `(.L_x_5) ;  /* 0xfffffffd00407547 */ /* 0x000ff0000b83ffff */
[----:B------:R-:W-:-:S12]  /*0940*/  ULOP3.LUT UR5, UR6, 0x7ffffff8, URZ, 0xc0, !UPT ;  /* 0x7ffffff806057892 */ /* 0x000fd8000f8ec0ff */
.L_x_4:
[----:B------:R-:W0:Y:S01]  /*0950*/  S2R R5, SR_TID.Y ;  /* 0x0000000000057919 */ /* 0x000e220000002200 */
[----:B------:R-:W-:Y:S01]  /*0960*/  UISETP.NE.AND UP0, UPT, UR7, URZ, UPT ;  /* 0x000000ff0700728c */ /* 0x000fe2000bf05270 */
[----:B0-----:R-:W-:-:S08]  /*0970*/  IADD3 R5, PT, PT, R5, UR4, RZ ;  /* 0x0000000405057c10 */ /* 0x001fd0000fffe0ff */
[----:B------:R-:W-:Y:S05]  /*0980*/  BRA.U !UP0, `(.L_x_6) ;  /* 0x0000000508207547 */ /* 0x000fea000b800000 */
[----:B------:R-:W-:Y:S02]  /*0990*/  UIADD3 UR8, UPT, UPT, UR7, -0x1, URZ ;  /* 0xffffffff07087890 */ /* 0x000fe4000fffe0ff */
[----:B------:R-:W-:Y:S02]  /*09a0*/  ULOP3.LUT UP1, UR9, UR6, 0x3, URZ, 0xc0, !UPT ;  /* 0x0000000306097892 */ /* 0x000fe4000f82c0ff */
[----:B------:R-:W-:-:S09]  /*09b0*/  UISETP.GE.U32.AND UP0, UPT, UR8, 0x3, UPT ;  /* 0x000000030800788c */ /* 0x000fd2000bf06070 */
[----:B------:R-:W-:Y:S05]  /*09c0*/  BRA.U !UP0, `(.L_x_7) ;  /* 0x00000001087c7547 */ /* 0x000fea000b800000 */
[----:B------:R-:W0:Y:S01]  /*09d0*/  LDC R24, c[0x0][0x3c0] ;  /* 0x0000f000ff187b82 */ /* 0x000e220000000800 */
[----:B------:R-:W1:Y:S01]  /*09e0*/  LDCU.64 UR12, c[0x0][0x3a8] ;  /* 0x00007500ff0c77ac */ /* 0x000e620008000a00 */
[C---:B------:R-:W-:Y:S02]  /*09f0*/  IADD3 R16, P0, PT, R4.reuse, UR5, RZ ;  /* 0x0000000504107c10 */ /* 0x040fe4000ff1e0ff */
[----:B------:R-:W-:Y:S02]  /*0a00*/  IADD3 R7, PT, PT, R4, UR5, RZ ;  /* 0x0000000504077c10 */ /* 0x000fe4000fffe0ff */
[----:B------:R-:W-:Y:S02]  /*0a10*/  IADD3.X R21, PT, PT, RZ, RZ, RZ, P0, !PT ;  /* 0x000000ffff157210 */ /* 0x000fe400007fe4ff */
[----:B------:R-:W2:Y:S08]  /*0a20*/  LDC.64 R18, c[0x0][0x3a8] ;  /* 0x0000ea00ff127b82 */ /* 0x000eb00000000a00 */
[----:B------:R-:W3:Y:S01]  /*0a30*/  LDC.64 R8, c[0x0][0x3b0] ;  /* 0x0000ec00ff087b82 */ /* 0x000ee20000000a00 */
[----:B-1----:R-:W-:Y:S01]  /*0a40*/  LEA R6, P0, R16, UR12, 0x2 ;  /* 0x0000000c10067c11 */ /* 0x002fe2000f8010ff */
[----:B0-----:R-:W-:-:S05]  /*0a50*/  IMAD R23, R24, UR5, R5 ;  /* 0x0000000518177c24 */ /* 0x001fca000f8e0205 */
[-C--:B------:R-:W-:Y:S01]  /*0a60*/  IADD3 R17, PT, PT, R23, R24.reuse, RZ ;  /* 0x0000001817117210 */ /* 0x080fe20007ffe0ff */
[----:B--2---:R-:W-:Y:S01]  /*0a70*/  IMAD.WIDE.U32 R18, R7, 0x4, R18 ;  /* 0x0000000407127825 */ /* 0x004fe200078e0012 */
[----:B------:R-:W-:Y:S02]  /*0a80*/  LEA.HI.X R7, R16, UR13, R21, 0x2, P0 ;  /* 0x0000000d10077c11 */ /* 0x000fe400080f1415 */
[----:B------:R-:W-:-:S03]  /*0a90*/  IADD3 R25, PT, PT, R17, R24, RZ ;  /* 0x0000001811197210 */ /* 0x000fc60007ffe0ff */
[----:B------:R-:W2:Y:S01]  /*0aa0*/  LDG.E R19, desc[UR10][R18.64] ;  /* 0x0000000a12137981 */ /* 0x000ea2000c1e1900 */
[--C-:B---3--:R-:W-:Y:S01]  /*0ab0*/  IMAD.WIDE.U32 R22, R23, 0x4, R8.reuse ;  /* 0x0000000417167825 */ /* 0x108fe200078e0008 */
[----:B------:R-:W-:Y:S02]  /*0ac0*/  IADD3 R27, PT, PT, R25, R24, RZ ;  /* 0x00000018191b7210 */ /* 0x000fe40007ffe0ff */
[----:B------:R-:W3:Y:S01]  /*0ad0*/  LDG.E R21, desc[UR10][R6.64+0x4] ;  /* 0x0000040a06157981 */ /* 0x000ee2000c1e1900 */
[----:B------:R-:W-:-:S03]  /*0ae0*/  IMAD.WIDE.U32 R16, R17, 0x4, R8 ;  /* 0x0000000411107825 */ /* 0x000fc600078e0008 */
[----:B------:R-:W2:Y:S01]  /*0af0*/  LDG.E R22, desc[UR10][R22.64] ;  /* 0x0000000a16167981 */ /* 0x000ea2000c1e1900 */
[----:B------:R-:W-:-:S03]  /*0b00*/  IMAD.WIDE.U32 R24, R25, 0x4, R8 ;  /* 0x0000000419187825 */ /* 0x000fc600078e0008 */
[----:B------:R-:W3:Y:S01]  /*0b10*/  LDG.E R16, desc[UR10][R16.64] ;  /* 0x0000000a10107981 */ /* 0x000ee2000c1e1900 */
[----:B------:R-:W-:-:S03]  /*0b20*/  IMAD.WIDE.U32 R8, R27, 0x4, R8 ;  /* 0x000000041b087825 */ /* 0x000fc600078e0008 */
[----:B------:R-:W4:Y:S04]  /*0b30*/  LDG.E R24, desc[UR10][R24.64] ;  /* 0x0000000a18187981 */ /* 0x000f28000c1e1900 */
[----:B------:R-:W4:Y:S04]  /*0b40*/  LDG.E R27, desc[UR10][R6.64+0x8] ;  /* 0x0000080a061b7981 */ /* 0x000f28000c1e1900 */
[----:B------:R-:W5:Y:S04]  /*0b50*/  LDG.E R29, desc[UR10][R6.64+0xc] ;  /* 0x00000c0a061d7981 */ /* 0x000f68000c1e1900 */
[----:B------:R-:W5:Y:S01]  /*0b60*/  LDG.E R8, desc[UR10][R8.64] ;  /* 0x0000000a08087981 */ /* 0x000f62000c1e1900 */
[----:B------:R-:W-:Y:S01]  /*0b70*/  UIADD3 UR5, UPT, UPT, UR5, 0x4, URZ ;  /* 0x0000000405057890 */ /* 0x000fe2000fffe0ff */
[----:B--2---:R-:W-:-:S04]  /*0b80*/  FFMA R20, R19, R22, R20 ;  /* 0x0000001613147223 */ /* 0x004fc80000000014 */
[----:B---3--:R-:W-:-:S04]  /*0b90*/  FFMA R20, R21, R16, R20 ;  /* 0x0000001015147223 */ /* 0x008fc80000000014 */
[----:B----4-:R-:W-:-:S04]  /*0ba0*/  FFMA R20, R27, R24, R20 ;  /* 0x000000181b147223 */ /* 0x010fc80000000014 */
[----:B-----5:R-:W-:-:S07]  /*0bb0*/  FFMA R20, R29, R8, R20 ;  /* 0x000000081d147223 */ /* 0x020fce0000000014 */
.L_x_7:
[----:B------:R-:W-:Y:S05]  /*0bc0*/  BRA.U !UP1, `(.L_x_6) ;  /* 0x0000000109907547 */ /* 0x000fea000b800000 */
[----:B------:R-:W-:Y:S02]  /*0bd0*/  UISETP.NE.AND UP0, UPT, UR9, 0x1, UPT ;  /* 0x000000010900788c */ /* 0x000fe4000bf05270 */
[----:B------:R-:W-:-:S04]  /*0be0*/  ULOP3.LUT UR6, UR6, 0x1, URZ, 0xc0, !UPT ;  /* 0x0000000106067892 */ /* 0x000fc8000f8ec0ff */
[----:B------:R-:W-:-:S03]  /*0bf0*/  UISETP.NE.U32.AND UP1, UPT, UR6, 0x1, UPT ;  /* 0x000000010600788c */ /* 0x000fc6000bf25070 */
[----:B------:R-:W-:Y:S08]  /*0c00*/  BRA.U !UP0, `(.L_x_8) ;  /* 0x0000000108547547 */ /* 0x000ff0000b800000 */
[----:B------:R-:W0:Y:S01]  /*0c10*/  LDC R8, c[0x0][0x3c0] ;  /* 0x0000f000ff087b82 */ /* 0x000e220000000800 */
[----:B------:R-:W1:Y:S01]  /*0c20*/  LDCU.64 UR8, c[0x0][0x3a8] ;  /* 0x00007500ff0877ac */ /* 0x000e620008000a00 */
[C---:B------:R-:W-:Y:S02]  /*0c30*/  IADD3 R9, PT, PT, R4.reuse, UR5, RZ ;  /* 0x0000000504097c10 */ /* 0x040fe4000fffe0ff */
[----:B------:R-:W-:-:S04]  /*0c40*/  IADD3 R21, P0, PT, R4, UR5, RZ ;  /* 0x0000000504157c10 */ /* 0x000fc8000ff1e0ff */
[----:B------:R-:W2:Y:S01]  /*0c50*/  LDC.64 R18, c[0x0][0x3a8] ;  /* 0x0000ea00ff127b82 */ /* 0x000ea20000000a00 */
[----:B------:R-:W-:-:S07]  /*0c60*/  IADD3.X R22, PT, PT, RZ, RZ, RZ, P0, !PT ;  /* 0x000000ffff167210 */ /* 0x000fce00007fe4ff */
[----:B------:R-:W3:Y:S01]  /*0c70*/  LDC.64 R6, c[0x0][0x3b0] ;  /* 0x0000ec00ff067b82 */ /* 0x000ee20000000a00 */
[----:B-1----:R-:W-:Y:S01]  /*0c80*/  LEA R16, P0, R21, UR8, 0x2 ;  /* 0x0000000815107c11 */ /* 0x002fe2000f8010ff */
[----:B0-----:R-:W-:-:S05]  /*0c90*/  IMAD R17, R8, UR5, R5 ;  /* 0x0000000508117c24 */ /* 0x001fca000f8e0205 */
[----:B------:R-:W-:Y:S01]  /*0ca0*/  IADD3 R23, PT, PT, R17, R8, RZ ;  /* 0x0000000811177210 */ /* 0x000fe20007ffe0ff */
[----:B--2---:R-:W-:-:S06]  /*0cb0*/  IMAD.WIDE.U32 R18, R9, 0x4, R18 ;  /* 0x0000000409127825 */ /* 0x004fcc00078e0012 */
[----:B------:R-:W2:Y:S01]  /*0cc0*/  LDG.E R19, desc[UR10][R18.64] ;  /* 0x0000000a12137981 */ /* 0x000ea2000c1e1900 */
[----:B---3--:R-:W-:Y:S01]  /*0cd0*/  IMAD.WIDE.U32 R8, R17, 0x4, R6 ;  /* 0x0000000411087825 */ /* 0x008fe200078e0006 */
[----:B------:R-:W-:-:S03]  /*0ce0*/  LEA.HI.X R17, R21, UR9, R22, 0x2, P0 ;  /* 0x0000000915117c11 */ /* 0x000fc600080f1416 */
[----:B------:R-:W-:Y:S02]  /*0cf0*/  IMAD.WIDE.U32 R6, R23, 0x4, R6 ;  /* 0x0000000417067825 */ /* 0x000fe400078e0006 */
[----:B------:R-:W2:Y:S04]  /*0d00*/  LDG.E R8, desc[UR10][R8.64] ;  /* 0x0000000a08087981 */ /* 0x000ea8000c1e1900 */
[----:B------:R-:W3:Y:S04]  /*0d10*/  LDG.E R17, desc[UR10][R16.64+0x4] ;  /* 0x0000040a10117981 */ /* 0x000ee8000c1e1900 */
[----:B------:R-:W3:Y:S01]  /*0d20*/  LDG.E R6, desc[UR10][R6.64] ;  /* 0x0000000a06067981 */ /* 0x000ee2000c1e1900 */
[----:B------:R-:W-:Y:S01]  /*0d30*/  UIADD3 UR5, UPT, UPT, UR5, 0x2, URZ ;  /* 0x0000000205057890 */ /* 0x000fe2000fffe0ff */
[----:B--2---:R-:W-:-:S04]  /*0d40*/  FFMA R20, R19, R8, R20 ;  /* 0x0000000813147223 */ /* 0x004fc80000000014 */
[----:B---3--:R-:W-:-:S07]  /*0d50*/  FFMA R20, R17, R6, R20 ;  /* 0x0000000611147223 */ /* 0x008fce0000000014 */
.L_x_8:
[----:B------:R-:W-:Y:S05]  /*0d60*/  BRA.U UP1, `(.L_x_6) ;  /* 0x0000000101287547 */ /* 0x000fea000b800000 */
[----:B------:R-:W0:Y:S01]  /*0d70*/  LDC R16, c[0x0][0x3c0] ;  /* 0x0000f000ff107b82 */ /* 0x000e220000000800 */
[----:B------:R-:W-:-:S07]  /*0d80*/  IADD3 R17, PT, PT, R4, UR5, RZ ;  /* 0x0000000504117c10 */ /* 0x000fce000fffe0ff */
[----:B------:R-:W1:Y:S08]  /*0d90*/  LDC.64 R8, c[0x0][0x3a8] ;  /* 0x0000ea00ff087b82 */ /* 0x000e700000000a00 */
[----:B------:R-:W2:Y:S01]  /*0da0*/  LDC.64 R6, c[0x0][0x3b0] ;  /* 0x0000ec00ff067b82 */ /* 0x000ea20000000a00 */
[----:B0-----:R-:W-:Y:S02]  /*0db0*/  IMAD R19, R16, UR5, R5 ;  /* 0x0000000510137c24 */ /* 0x001fe4000f8e0205 */
[----:B-1----:R-:W-:-:S06]  /*0dc0*/  IMAD.WIDE.U32 R8, R17, 0x4, R8 ;  /* 0x0000000411087825 */ /* 0x002fcc00078e0008 */
[----:B------:R-:W3:Y:S01]  /*0dd0*/  LDG.E R9, desc[UR10][R8.64] ;  /* 0x0000000a08097981 */ /* 0x000ee2000c1e1900 */
[----:B--2---:R-:W-:-:S06]  /*0de0*/  IMAD.WIDE.U32 R6, R19, 0x4, R6 ;  /* 0x0000000413067825 */ /* 0x004fcc00078e0006 */
[----:B------:R-:W3:Y:S02]  /*0df0*/  LDG.E R6, desc[UR10][R6.64] ;  /* 0x0000000a06067981 */ /* 0x000ee4000c1e1900 */
[----:B---3--:R-:W-:-:S07]  /*0e00*/  FFMA R20, R9, R6, R20 ;  /* 0x0000000609147223 */ /* 0x008fce0000000014 */
.L_x_6:
[----:B------:R-:W2:Y:S01]  /*0e10*/  LDG.E R9, desc[UR10][R12.64] ;  /* 0x0000000a0c097981 */ /* 0x000ea2000c1e1900 */
[----:B------:R-:W0:Y:S01]  /*0e20*/  LDC.64 R6, c[0x0][0x390] ;  /* 0x0000e400ff067b82 */ /* 0x000e220000000a00 */
[----:B------:R-:W1:Y:S02]  /*0e30*/  LDCU UR5, c[0x0][0x3c0] ;  /* 0x00007800ff0577ac */ /* 0x000e640008000800 */
[----:B------:R-:W3:Y:S01]  /*0e40*/  LDG.E R17, desc[UR10][R14.64] ;  /* 0x0000000a0e117981 */ /* 0x000ee2000c1e1900 */
[----:B-1----:R-:W-:-:S04]  /*0e50*/  IMAD R5, R0, UR5, R5 ;  /* 0x0000000500057c24 */ /* 0x002fc8000f8e0205 */
[----:B0-----:R-:W-:Y:S02]  /*0e60*/  IMAD.WIDE R6, R5, 0x4, R6 ;  /* 0x0000000405067825 */ /* 0x001fe400078e0206 */
[----:B------:R-:W4:Y:S04]  /*0e70*/  LDG.E R5, desc[UR10][R10.64] ;  /* 0x0000000a0a057981 */ /* 0x000f28000c1e1900 */
[----:B------:R-:W5:Y:S01]  /*0e80*/  LDG.E R24, desc[UR10][R6.64] ;  /* 0x0000000a06187981 */ /* 0x000f62000c1e1900 */
[----:B------:R-:W-:Y:S01]  /*0e90*/  HFMA2 R18, -RZ, RZ, 0.96630859375, -0.0022525787353515625 ;  /* 0x3bbb989dff127431 */ /* 0x000fe200000001ff */
[----:B------:R-:W-:Y:S01]  /*0ea0*/  MOV R19, 0x437c0000 ;  /* 0x437c000000137802 */ /* 0x000fe20000000f00 */
[----:B------:R-:W-:Y:S01]  /*0eb0*/  MUFU.RCP R26, R3 ;  /* 0x00000003001a7308 */ /* 0x000fe20000001000 */
[----:B------:R-:W-:Y:S01]  /*0ec0*/  BSSY.RECONVERGENT B0, `(.L_x_9) ;  /* 0x000001f000007945 */ /* 0x000fe20003800200 */
[C---:B--2---:R-:W-:Y:S01]  /*0ed0*/  FADD R9, -R2.reuse, R9 ;  /* 0x0000000902097221 */ /* 0x044fe20000000100 */
[----:B---3--:R-:W-:-:S03]  /*0ee0*/  FADD R17, -R2, R17 ;  /* 0x0000001102117221 */ /* 0x008fc60000000100 */
[-C--:B------:R-:W-:Y:S01]  /*0ef0*/  FFMA.SAT R8, R9, R18.reuse, 0.5 ;  /* 0x3f00000009087423 */ /* 0x080fe20000002012 */
[----:B------:R-:W-:-:S03]  /*0f00*/  FFMA.SAT R18, R17, R18, 0.5 ;  /* 0x3f00000011127423 */ /* 0x000fc60000002012 */
[-C--:B------:R-:W-:Y:S01]  /*0f10*/  FFMA.RM R8, R8, R19.reuse, 12582913 ;  /* 0x4b40000108087423 */ /* 0x080fe20000004013 */
[----:B------:R-:W-:-:S03]  /*0f20*/  FFMA.RM R18, R18, R19, 12582913 ;  /* 0x4b40000112127423 */ /* 0x000fc60000004013 */
[C---:B------:R-:W-:Y:S01]  /*0f30*/  FADD R16, R8.reuse, -12583039 ;  /* 0xcb40007f08107421 */ /* 0x040fe20000000000 */
[----:B------:R-:W-:Y:S01]  /*0f40*/  SHF.L.U32 R8, R8, 0x17, RZ ;  /* 0x0000001708087819 */ /* 0x000fe200000006ff */
[C---:B------:R-:W-:Y:S02]  /*0f50*/  FADD R22, R18.reuse, -12583039 ;  /* 0xcb40007f12167421 */ /* 0x040fe40000000000 */
[----:B------:R-:W-:Y:S01]  /*0f60*/  FFMA R16, R9, 1.4426950216293334961, -R16 ;  /* 0x3fb8aa3b09107823 */ /* 0x000fe20000000810 */
[----:B------:R-:W-:Y:S01]  /*0f70*/  SHF.L.U32 R18, R18, 0x17, RZ ;  /* 0x0000001712127819 */ /* 0x000fe200000006ff */
[----:B------:R-:W-:Y:S02]  /*0f80*/  FFMA R22, R17, 1.4426950216293334961, -R22 ;  /* 0x3fb8aa3b11167823 */ /* 0x000fe40000000816 */
[----:B------:R-:W-:Y:S02]  /*0f90*/  FFMA R16, R9, 1.925963033500011079e-08, R16 ;  /* 0x32a5706009107823 */ /* 0x000fe40000000010 */
[----:B------:R-:W-:-:S02]  /*0fa0*/  FFMA R22, R17, 1.925963033500011079e-08, R22 ;  /* 0x32a5706011167823 */ /* 0x000fc40000000016 */
[----:B------:R-:W0:Y:S08]  /*0fb0*/  MUFU.EX2 R9, R16 ;  /* 0x0000001000097308 */ /* 0x000e300000000800 */
[----:B------:R-:W1:Y:S01]  /*0fc0*/  MUFU.EX2 R17, R22 ;  /* 0x0000001600117308 */ /* 0x000e620000000800 */
[----:B0-----:R-:W-:Y:S01]  /*0fd0*/  FMUL R8, R8, R9 ;  /* 0x0000000908087220 */ /* 0x001fe20000400000 */
[----:B------:R-:W-:-:S03]  /*0fe0*/  FFMA R9, -R3, R26, 1 ;  /* 0x3f80000003097423 */ /* 0x000fc6000000011a */
[----:B----4-:R-:W-:Y:S01]  /*0ff0*/  FMUL R5, R5, R8 ;  /* 0x0000000805057220 */ /* 0x010fe20000400000 */
[----:B------:R-:W-:Y:S01]  /*1000*/  FFMA R9, R26, R9, R26 ;  /* 0x000000091a097223 */ /* 0x000fe2000000001a */
[----:B-1----:R-:W-:-:S04]  /*1010*/  FMUL R17, R18, R17 ;  /* 0x0000001112117220 */ /* 0x002fc80000400000 */
[----:B------:R-:W-:-:S04]  /*1020*/  FMUL R20, R17, R20 ;  /* 0x0000001411147220 */ /* 0x000fc80000400000 */
[----:B-----5:R-:W-:-:S04]  /*1030*/  FFMA R24, R5, R24, R20 ;  /* 0x0000001805187223 */ /* 0x020fc80000000014 */
[----:B------:R-:W0:Y:S01]  /*1040*/  FCHK P0, R24, R3 ;  /* 0x0000000318007302 */ /* 0x000e220000000000 */
[----:B------:R-:W-:-:S04]  /*1050*/  FFMA R8, R24, R9, RZ ;  /* 0x0000000918087223 */ /* 0x000fc800000000ff */
[----:B------:R-:W-:-:S04]  /*1060*/  FFMA R5, -R3, R8, R24 ;  /* 0x0000000803057223 */ /* 0x000fc80000000118 */
[----:B------:R-:W-:Y:S01]  /*1070*/  FFMA R5, R9, R5, R8 ;  /* 0x0000000509057223 */ /* 0x000fe20000000008 */
[----:B0-----:R-:W-:Y:S06]  /*1080*/  @!P0 BRA `(.L_x_10) ;  /* 0x0000000000088947 */ /* 0x001fec0003800000 */
[----:B------:R-:W-:-:S07]  /*1090*/  MOV R16, 0x10b0 ;  /* 0x000010b000107802 */ /* 0x000fce0000000f00 */
[----:B------:R-:W-:Y:S05]  /*10a0*/  CALL.REL.NOINC `($__internal_0_$__cuda_sm3x_div_rn_noftz_f32_slowpath) ;  /* 0x0000001400587944 */ /* 0x000fea0003c00000 */
.L_x_10:
[----:B------:R-:W-:Y:S05]  /*10b0*/  BSYNC.RECONVERGENT B0 ;  /* 0x0000000000007941 */ /* 0x000fea0003800200 */
.L_x_9:
[----:B------:R-:W0:Y:S01]  /*10c0*/  LDCU UR5, c[0x0][0x3c0] ;  /* 0x00007800ff0577ac */ /* 0x000e220008000800 */
[----:B------:R1:W-:Y:S01]  /*10d0*/  STG.E desc[UR10][R6.64], R5 ;  /* 0x0000000506007986 */ /* 0x0003e2000c10190a */
[----:B------:R-:W-:-:S04]  /*10e0*/  UIADD3 UR4, UPT, UPT, UR4, 0x20, URZ ;  /* 0x0000002004047890 */ /* 0x000fc8000fffe0ff */
[----:B0-----:R-:W-:-:S09]  /*10f0*/  UISETP.GE.AND UP0, UPT, UR4, UR5, UPT ;  /* 0x000000050400728c */ /* 0x001fd2000bf06270 */
[----:B-1----:R-:W-:Y:S05]  /*1100*/  BRA.U !UP0, `(.L_x_11) ;  /* 0xfffffff108d87547 */ /* 0x002fea000b83ffff */
[----:B------:R-:W-:Y:S05]  /*1110*/  BRA `(.L_x_2) ;  /* 0x0000001000ec7947 */ /* 0x000fea0003800000 */
.L_x_3:
[----:B------:R-:W0:Y:S01]  /*1120*/  S2R R5, SR_TID.Y ;  /* 0x0000000000057919 */ /* 0x000e220000002200 */
[----:B------:R-:W0:Y:S01]  /*1130*/  LDCU UR5, c[0x0][0x3c0] ;  /* 0x00007800ff0577ac */ /* 0x000e220008000800 */
[----:B------:R-:W-:Y:S02]  /*1140*/  UISETP.GE.U32.AND UP0, UPT, UR4, 0x61, UPT ;  /* 0x000000610400788c */ /* 0x000fe4000bf06070 */
[----:B------:R-:W-:-:S03]  /*1150*/  UIADD3 UR7, UPT, UPT, UR4, -0x1, URZ ;  /* 0xffffffff04077890 */ /* 0x000fc6000fffe0ff */
[----:B------:R-:W-:Y:S01]  /*1160*/  UMOV UR4, URZ ;  /* 0x000000ff00047c82 */ /* 0x000fe20008000000 */
[----:B------:R-:W-:Y:S01]  /*1170*/  ULEA.HI UR6, UR7, 0x1, URZ, 0x1b ;  /* 0x0000000107067891 */ /* 0x000fe2000f8fd8ff */
[----:B0-----:R-:W-:Y:S02]  /*1180*/  IMAD R4, R0, UR5, R5 ;  /* 0x0000000500047c24 */ /* 0x001fe4000f8e0205 */
[----:B------:R-:W-:Y:S09]  /*1190*/  BRA.U !UP0, `(.L_x_12) ;  /* 0x0000000908b47547 */ /* 0x000ff2000b800000 */
[----:B------:R-:W0:Y:S01]  /*11a0*/  LDC.64 R8, c[0x0][0x390] ;  /* 0x0000e400ff087b82 */ /* 0x000e220000000a00 */
[----:B------:R-:W-:Y:S01]  /*11b0*/  ULOP3.LUT UR8, UR6, 0xffffffc, URZ, 0xc0, !UPT ;  /* 0x0ffffffc06087892 */ /* 0x000fe2000f8ec0ff */
[----:B------:R-:W-:Y:S01]  /*11c0*/  UMOV UR4, URZ ;  /* 0x000000ff00047c82 */ /* 0x000fe20008000000 */
[----:B------:R-:W-:-:S10]  /*11d0*/  UMOV UR5, URZ ;  /* 0x000000ff00057c82 */ /* 0x000fd40008000000 */
.L_x_21:
[----:B------:R-:W2:Y:S04]  /*11e0*/  LDG.E R17, desc[UR10][R12.64] ;  /* 0x0000000a0c117981 */ /* 0x000ea8000c1e1900 */
[----:B------:R-:W3:Y:S01]  /*11f0*/  LDG.E R19, desc[UR10][R14.64] ;  /* 0x0000000a0e137981 */ /* 0x000ee2000c1e1900 */
[----:B-1----:R-:W-:-:S03]  /*1200*/  IADD3 R7, PT, PT, R4, UR4, RZ ;  /* 0x0000000404077c10 */ /* 0x002fc6000fffe0ff */
[----:B------:R-:W4:Y:S02]  /*1210*/  LDG.E R5, desc[UR10][R10.64] ;  /* 0x0000000a0a057981 */ /* 0x000f24000c1e1900 */
[----:B0-----:R-:W-:-:S05]  /*1220*/  IMAD.WIDE R6, R7, 0x4, R8 ;  /* 0x0000000407067825 */ /* 0x001fca00078e0208 */
[----:B------:R-:W5:Y:S01]  /*1230*/  LDG.E R16, desc[UR10][R6.64] ;  /* 0x0000000a06107981 */ /* 0x000f62000c1e1900 */
[----:B------:R-:W-:Y:S01]  /*1240*/  HFMA2 R21, -RZ, RZ, 0.96630859375, -0.0022525787353515625 ;  /* 0x3bbb989dff157431 */ /* 0x000fe200000001ff */
[----:B------:R-:W-:Y:S01]  /*1250*/  MOV R22, 0x437c0000 ;  /* 0x437c000000167802 */ /* 0x000fe20000000f00 */
[----:B------:R-:W-:Y:S01]  /*1260*/  UIADD3 UR5, UPT, UPT, UR5, 0x4, URZ ;  /* 0x0000000405057890 */ /* 0x000fe2000fffe0ff */
[----:B------:R-:W-:Y:S03]  /*1270*/  BSSY.RECONVERGENT B0, `(.L_x_13) ;  /* 0x0000022000007945 */ /* 0x000fe60003800200 */
[----:B------:R-:W-:Y:S01]  /*1280*/  UISETP.NE.AND UP0, UPT, UR5, UR8, UPT ;  /* 0x000000080500728c */ /* 0x000fe2000bf05270 */
        /* <DEDUP_REMOVED lines=8> */
[----:B------:R-:W-:Y:S01]  /*1310*/  MUFU.RCP R22, R3 ;  /* 0x0000000300167308 */ /* 0x000fe20000001000 */
[C---:B------:R-:W-:Y:S01]  /*1320*/  FADD R23, R19.reuse, -12583039 ;  /* 0xcb40007f13177421 */ /* 0x040fe20000000000 */
[----:B------:R-:W-:Y:S01]  /*1330*/  FFMA R21, R20, 1.4426950216293334961, -R21 ;  /* 0x3fb8aa3b14157823 */ /* 0x000fe20000000815 */
[----:B------:R-:W-:Y:S02]  /*1340*/  SHF.L.U32 R19, R19, 0x17, RZ ;  /* 0x0000001713137819 */ /* 0x000fe400000006ff */
[----:B------:R-:W-:Y:S01]  /*1350*/  FFMA R23, R18, 1.4426950216293334961, -R23 ;  /* 0x3fb8aa3b12177823 */ /* 0x000fe20000000817 */
[----:B------:R-:W-:-:S03]  /*1360*/  FFMA R21, R20, 1.925963033500011079e-08, R21 ;  /* 0x32a5706014157823 */ /* 0x000fc60000000015 */
[----:B------:R-:W-:Y:S01]  /*1370*/  FFMA R23, R18, 1.925963033500011079e-08, R23 ;  /* 0x32a5706012177823 */ /* 0x000fe20000000017 */
[----:B------:R-:W0:Y:S08]  /*1380*/  MUFU.EX2 R20, R21 ;  /* 0x0000001500147308 */ /* 0x000e300000000800 */
[----:B------:R-:W1:Y:S01]  /*1390*/  MUFU.EX2 R18, R23 ;  /* 0x0000001700127308 */ /* 0x000e620000000800 */
[----:B0-----:R-:W-:Y:S01]  /*13a0*/  FMUL R20, R17, R20 ;  /* 0x0000001411147220 */ /* 0x001fe20000400000 */
[----:B------:R-:W-:-:S03]  /*13b0*/  FFMA R17, -R3, R22, 1 ;  /* 0x3f80000003117423 */ /* 0x000fc60000000116 */
[----:B----4-:R-:W-:Y:S01]  /*13c0*/  FMUL R5, R5, R20 ;  /* 0x0000001405057220 */ /* 0x010fe20000400000 */
[----:B-1----:R-:W-:-:S04]  /*13d0*/  FMUL R18, R19, R18 ;  /* 0x0000001213127220 */ /* 0x002fc80000400000 */
[----:B------:R-:W-:-:S04]  /*13e0*/  FMUL R18, RZ, R18 ;  /* 0x00000012ff127220 */ /* 0x000fc80000400000 */
[----:B-----5:R-:W-:Y:S01]  /*13f0*/  FFMA R24, R5, R16, R18 ;  /* 0x0000001005187223 */ /* 0x020fe20000000012 */
[----:B------:R-:W-:-:S03]  /*1400*/  FFMA R5, R22, R17, R22 ;  /* 0x0000001116057223 */ /* 0x000fc60000000016 */
[----:B------:R-:W0:Y:S01]  /*1410*/  FCHK P0, R24, R3 ;  /* 0x0000000318007302 */ /* 0x000e220000000000 */
[----:B------:R-:W-:-:S04]  /*1420*/  FFMA R16, R5, R24, RZ ;  /* 0x0000001805107223 */ /* 0x000fc800000000ff */
[----:B------:R-:W-:-:S04]  /*1430*/  FFMA R17, -R3, R16, R24 ;  /* 0x0000001003117223 */ /* 0x000fc80000000118 */
[----:B------:R-:W-:Y:S01]  /*1440*/  FFMA R19, R5, R17, R16 ;  /* 0x0000001105137223 */ /* 0x000fe20000000010 */
[----:B0-----:R-:W-:Y:S06]  /*1450*/  @!P0 BRA `(.L_x_14) ;  /* 0x00000000000c8947 */ /* 0x001fec0003800000 */
[----:B------:R-:W-:-:S07]  /*1460*/  MOV R16, 0x1480 ;  /* 0x0000148000107802 */ /* 0x000fce0000000f00 */
[----:B------:R-:W-:Y:S05]  /*1470*/  CALL.REL.NOINC `($__internal_0_$__cuda_sm3x_div_rn_noftz_f32_slowpath) ;  /* 0x0000001000647944 */ /* 0x000fea0003c00000 */
[----:B------:R-:W-:-:S07]  /*1480*/  MOV R19, R5 ;  /* 0x0000000500137202 */ /* 0x000fce0000000f00 */
.L_x_14:
[----:B------:R-:W-:Y:S05]  /*1490*/  BSYNC.RECONVERGENT B0 ;  /* 0x0000000000007941 */ /* 0x000fea0003800200 */
.L_x_13:
[----:B------:R0:W-:Y:S04]  /*14a0*/  STG.E desc[UR10][R6.64], R19 ;  /* 0x0000001306007986 */ /* 0x0001e8000c10190a */
[----:B------:R-:W2:Y:S04]  /*14b0*/  LDG.E R17, desc[UR10][R12.64] ;  /* 0x0000000a0c117981 */ /* 0x000ea8000c1e1900 */
[----:B------:R-:W3:Y:S04]  /*14c0*/  LDG.E R21, desc[UR10][R14.64] ;  /* 0x0000000a0e157981 */ /* 0x000ee8000c1e1900 */
[----:B------:R-:W4:Y:S04]  /*14d0*/  LDG.E R16, desc[UR10][R10.64] ;  /* 0x0000000a0a107981 */ /* 0x000f28000c1e1900 */
[----:B------:R-:W5:Y:S01]  /*14e0*/  LDG.E R5, desc[UR10][R6.64+0x80] ;  /* 0x0000800a06057981 */ /* 0x000f62000c1e1900 */
[----:B------:R-:W-:Y:S01]  /*14f0*/  HFMA2 R23, -RZ, RZ, 0.96630859375, -0.0022525787353515625 ;  /* 0x3bbb989dff177431 */ /* 0x000fe200000001ff */
[----:B------:R-:W-:Y:S01]  /*1500*/  MOV R22, 0x437c0000 ;  /* 0x437c000000167802 */ /* 0x000fe20000000f00 */
[----:B------:R-:W-:Y:S01]  /*1510*/  BSSY.RECONVERGENT B0, `(.L_x_15) ;  /* 0x0000021000007945 */ /* 0x000fe20003800200 */
[C---:B--2---:R-:W-:Y:S01]  /*1520*/  FADD R20, -R2.reuse, R17 ;  /* 0x0000001102147221 */ /* 0x044fe20000000100 */
[----:B---3--:R-:W-:-:S03]  /*1530*/  FADD R18, -R2, R21 ;  /* 0x0000001502127221 */ /* 0x008fc60000000100 */
[-C--:B------:R-:W-:Y:S01]  /*1540*/  FFMA.SAT R17, R20, R23.reuse, 0.5 ;  /* 0x3f00000014117423 */ /* 0x080fe20000002017 */
[----:B0-----:R-:W-:-:S03]  /*1550*/  FFMA.SAT R19, R18, R23, 0.5 ;  /* 0x3f00000012137423 */ /* 0x001fc60000002017 */
        /* <DEDUP_REMOVED lines=13> */
[----:B0-----:R-:W-:-:S04]  /*1630*/  FMUL R17, R17, R20 ;  /* 0x0000001411117220 */ /* 0x001fc80000400000 */
[----:B----4-:R-:W-:Y:S01]  /*1640*/  FMUL R16, R16, R17 ;  /* 0x0000001110107220 */ /* 0x010fe20000400000 */
[----:B-1----:R-:W-:Y:S01]  /*1650*/  FMUL R18, R19, R18 ;  /* 0x0000001213127220 */ /* 0x002fe20000400000 */
[----:B------:R-:W-:-:S03]  /*1660*/  FFMA R19, -R3, R22, 1 ;  /* 0x3f80000003137423 */ /* 0x000fc60000000116 */
        /* <DEDUP_REMOVED lines=11> */
.L_x_16:
[----:B------:R-:W-:Y:S05]  /*1720*/  BSYNC.RECONVERGENT B0 ;  /* 0x0000000000007941 */ /* 0x000fea0003800200 */
.L_x_15:
        /* <DEDUP_REMOVED lines=40> */
.L_x_18:
[----:B------:R-:W-:Y:S05]  /*19b0*/  BSYNC.RECONVERGENT B0 ;  /* 0x0000000000007941 */ /* 0x000fea0003800200 */
.L_x_17:
        /* <DEDUP_REMOVED lines=39> */
.L_x_20:
[----:B------:R-:W-:Y:S05]  /*1c30*/  BSYNC.RECONVERGENT B0 ;  /* 0x0000000000007941 */ /* 0x000fea0003800200 */
.L_x_19:
[----:B------:R1:W-:Y:S01]  /*1c40*/  STG.E desc[UR10][R6.64+0x180], R5 ;  /* 0x0001800506007986 */ /* 0x0003e2000c10190a */
[----:B------:R-:W-:Y:S01]  /*1c50*/  UIADD3 UR4, UPT, UPT, UR4, 0x80, URZ ;  /* 0x0000008004047890 */ /* 0x000fe2000fffe0ff */
[----:B------:R-:W-:Y:S11]  /*1c60*/  BRA.U UP0, `(.L_x_21) ;  /* 0xfffffff5005c7547 */ /* 0x000ff6000b83ffff */
.L_x_12:
[----:B------:R-:W-:-:S09]  /*1c70*/  ULOP3.LUT UP0, UR6, UR6, 0x3, URZ, 0xc0, !UPT ;  /* 0x0000000306067892 */ /* 0x000fd2000f80c0ff */
[----:B------:R-:W-:Y:S05]  /*1c80*/  BRA.U !UP0, `(.L_x_2) ;  /* 0x0000000908107547 */ /* 0x000fea000b800000 */
[----:B------:R-:W-:-:S09]  /*1c90*/  UISETP.NE.AND UP0, UPT, UR6, 0x1, UPT ;  /* 0x000000010600788c */ /* 0x000fd2000bf05270 */
[----:B------:R-:W-:Y:S05]  /*1ca0*/  BRA.U !UP0, `(.L_x_22) ;  /* 0x0000000508547547 */ /* 0x000fea000b800000 */
[----:B------:R-:W2:Y:S01]  /*1cb0*/  LDG.E R9, desc[UR10][R12.64] ;  /* 0x0000000a0c097981 */ /* 0x000ea2000c1e1900 */
[----:B-1----:R-:W0:Y:S03]  /*1cc0*/  LDC.64 R6, c[0x0][0x390] ;  /* 0x0000e400ff067b82 */ /* 0x002e260000000a00 */
[----:B------:R-:W3:Y:S01]  /*1cd0*/  LDG.E R17, desc[UR10][R14.64] ;  /* 0x0000000a0e117981 */ /* 0x000ee2000c1e1900 */
[----:B------:R-:W-:-:S03]  /*1ce0*/  IADD3 R5, PT, PT, R4, UR4, RZ ;  /* 0x0000000404057c10 */ /* 0x000fc6000fffe0ff */
[----:B------:R-:W4:Y:S02]  /*1cf0*/  LDG.E R8, desc[UR10][R10.64] ;  /* 0x0000000a0a087981 */ /* 0x000f24000c1e1900 */
[----:B0-----:R-:W-:-:S05]  /*1d00*/  IMAD.WIDE R6, R5, 0x4, R6 ;  /* 0x0000000405067825 */ /* 0x001fca00078e0206 */
[----:B------:R-:W5:Y:S01]  /*1d10*/  LDG.E R5, desc[UR10][R6.64] ;  /* 0x0000000a06057981 */ /* 0x000f62000c1e1900 */
[----:B------:R-:W-:Y:S01]  /*1d20*/  HFMA2 R19, -RZ, RZ, 0.96630859375, -0.0022525787353515625 ;  /* 0x3bbb989dff137431 */ /* 0x000fe200000001ff */
[----:B------:R-:W-:Y:S01]  /*1d30*/  MOV R20, 0x437c0000 ;  /* 0x437c000000147802 */ /* 0x000fe20000000f00 */
[----:B------:R-:W-:Y:S01]  /*1d40*/  BSSY.RECONVERGENT B0, `(.L_x_23) ;  /* 0x0000021000007945 */ /* 0x000fe20003800200 */
[C---:B--2---:R-:W-:Y:S01]  /*1d50*/  FADD R16, -R2.reuse, R9 ;  /* 0x0000000902107221 */ /* 0x044fe20000000100 */
[----:B---3--:R-:W-:-:S03]  /*1d60*/  FADD R18, -R2, R17 ;  /* 0x0000001102127221 */ /* 0x008fc60000000100 */
[-C--:B------:R-:W-:Y:S01]  /*1d70*/  FFMA.SAT R9, R16, R19.reuse, 0.5 ;  /* 0x3f00000010097423 */ /* 0x080fe20000002013 */
[----:B------:R-:W-:-:S03]  /*1d80*/  FFMA.SAT R19, R18, R19, 0.5 ;  /* 0x3f00000012137423 */ /* 0x000fc60000002013 */
[-C--:B------:R-:W-:Y:S01]  /*1d90*/  FFMA.RM R9, R9, R20.reuse, 12582913 ;  /* 0x4b40000109097423 */ /* 0x080fe20000004014 */
[----:B------:R-:W-:-:S03]  /*1da0*/  FFMA.RM R19, R19, R20, 12582913 ;  /* 0x4b40000113137423 */ /* 0x000fc60000004014 */
[----:B------:R-:W-:Y:S01]  /*1db0*/  FADD R17, R9, -12583039 ;  /* 0xcb40007f09117421 */ /* 0x000fe20000000000 */
[----:B------:R-:W-:-:S03]  /*1dc0*/  FADD R21, R19, -12583039 ;  /* 0xcb40007f13157421 */ /* 0x000fc60000000000 */
[----:B------:R-:W-:Y:S01]  /*1dd0*/  FFMA R17, R16, 1.4426950216293334961, -R17 ;  /* 0x3fb8aa3b10117823 */ /* 0x000fe20000000811 */
[----:B------:R-:W-:-:S03]  /*1de0*/  FFMA R21, R18, 1.4426950216293334961, -R21 ;  /* 0x3fb8aa3b12157823 */ /* 0x000fc60000000815 */
[----:B------:R-:W-:Y:S01]  /*1df0*/  FFMA R17, R16, 1.925963033500011079e-08, R17 ;  /* 0x32a5706010117823 */ /* 0x000fe20000000011 */
[----:B------:R-:W-:-:S03]  /*1e00*/  FFMA R21, R18, 1.925963033500011079e-08, R21 ;  /* 0x32a5706012157823 */ /* 0x000fc60000000015 */
[----:B------:R-:W0:Y:S08]  /*1e10*/  MUFU.EX2 R16, R17 ;  /* 0x0000001100107308 */ /* 0x000e300000000800 */
[----:B------:R-:W1:Y:S01]  /*1e20*/  MUFU.EX2 R18, R21 ;  /* 0x0000001500127308 */ /* 0x000e620000000800 */
[----:B------:R-:W-:Y:S02]  /*1e30*/  SHF.L.U32 R9, R9, 0x17, RZ ;  /* 0x0000001709097819 */ /* 0x000fe400000006ff */
[----:B------:R-:W-:-:S05]  /*1e40*/  SHF.L.U32 R19, R19, 0x17, RZ ;  /* 0x0000001713137819 */ /* 0x000fca00000006ff */
[----:B------:R-:W2:Y:S01]  /*1e50*/  MUFU.RCP R20, R3 ;  /* 0x0000000300147308 */ /* 0x000ea20000001000 */
[----:B0-----:R-:W-:-:S04]  /*1e60*/  FMUL R9, R9, R16 ;  /* 0x0000001009097220 */ /* 0x001fc80000400000 */
[----:B----4-:R-:W-:Y:S01]  /*1e70*/  FMUL R8, R8, R9 ;  /* 0x0000000908087220 */ /* 0x010fe20000400000 */
[----:B-1----:R-:W-:-:S04]  /*1e80*/  FMUL R18, R19, R18 ;  /* 0x0000001213127220 */ /* 0x002fc80000400000 */
[----:B------:R-:W-:-:S04]  /*1e90*/  FMUL R9, RZ, R18 ;  /* 0x00000012ff097220 */ /* 0x000fc80000400000 */
[----:B-----5:R-:W-:Y:S01]  /*1ea0*/  FFMA R24, R8, R5, R9 ;  /* 0x0000000508187223 */ /* 0x020fe20000000009 */
[----:B--2---:R-:W-:-:S03]  /*1eb0*/  FFMA R19, -R3, R20, 1 ;  /* 0x3f80000003137423 */ /* 0x004fc60000000114 */
[----:B------:R-:W0:Y:S01]  /*1ec0*/  FCHK P0, R24, R3 ;  /* 0x0000000318007302 */ /* 0x000e220000000000 */
[----:B------:R-:W-:-:S04]  /*1ed0*/  FFMA R5, R20, R19, R20 ;  /* 0x0000001314057223 */ /* 0x000fc80000000014 */
[----:B------:R-:W-:-:S04]  /*1ee0*/  FFMA R8, R5, R24, RZ ;  /* 0x0000001805087223 */ /* 0x000fc800000000ff */
[----:B------:R-:W-:-:S04]  /*1ef0*/  FFMA R9, -R3, R8, R24 ;  /* 0x0000000803097223 */ /* 0x000fc80000000118 */
[----:B------:R-:W-:Y:S01]  /*1f00*/  FFMA R17, R5, R9, R8 ;  /* 0x0000000905117223 */ /* 0x000fe20000000008 */
[----:B0-----:R-:W-:Y:S06]  /*1f10*/  @!P0 BRA `(.L_x_24) ;  /* 0x00000000000c8947 */ /* 0x001fec0003800000 */
[----:B------:R-:W-:-:S07]  /*1f20*/  MOV R16, 0x1f40 ;  /* 0x00001f4000107802 */ /* 0x000fce0000000f00 */
[----:B------:R-:W-:Y:S05]  /*1f30*/  CALL.REL.NOINC `($__internal_0_$__cuda_sm3x_div_rn_noftz_f32_slowpath) ;  /* 0x0000000400b47944 */ /* 0x000fea0003c00000 */
[----:B------:R-:W-:-:S07]  /*1f40*/  MOV R17, R5 ;  /* 0x0000000500117202 */ /* 0x000fce0000000f00 */
.L_x_24:
[----:B------:R-:W-:Y:S05]  /*1f50*/  BSYNC.RECONVERGENT B0 ;  /* 0x0000000000007941 */ /* 0x000fea0003800200 */
.L_x_23:
[----:B------:R0:W-:Y:S04]  /*1f60*/  STG.E desc[UR10][R6.64], R17 ;  /* 0x0000001106007986 */ /* 0x0001e8000c10190a */
[----:B------:R-:W2:Y:S04]  /*1f70*/  LDG.E R9, desc[UR10][R12.64] ;  /* 0x0000000a0c097981 */ /* 0x000ea8000c1e1900 */
[----:B------:R-:W3:Y:S04]  /*1f80*/  LDG.E R19, desc[UR10][R14.64] ;  /* 0x0000000a0e137981 */ /* 0x000ee8000c1e1900 */
        /* <DEDUP_REMOVED lines=12> */
[C---:B0-----:R-:W-:Y:S01]  /*2050*/  FADD R17, R9.reuse, -12583039 ;  /* 0xcb40007f09117421 */ /* 0x041fe20000000000 */
[----:B------:R-:W-:Y:S01]  /*2060*/  SHF.L.U32 R9, R9, 0x17, RZ ;  /* 0x0000001709097819 */ /* 0x000fe200000006ff */
[----:B------:R-:W-:Y:S02]  /*2070*/  FADD R20, R18, -12583039 ;  /* 0xcb40007f12147421 */ /* 0x000fe40000000000 */
[----:B------:R-:W-:Y:S01]  /*2080*/  FFMA R17, R16, 1.4426950216293334961, -R17 ;  /* 0x3fb8aa3b10117823 */ /* 0x000fe20000000811 */
[----:B------:R-:W-:Y:S01]  /*2090*/  SHF.L.U32 R18, R18, 0x17, RZ ;  /* 0x0000001712127819 */ /* 0x000fe200000006ff */
[C---:B------:R-:W-:Y:S02]  /*20a0*/  FFMA R20, R19.reuse, 1.4426950216293334961, -R20 ;  /* 0x3fb8aa3b13147823 */ /* 0x040fe40000000814 */
[----:B------:R-:W-:Y:S02]  /*20b0*/  FFMA R17, R16, 1.925963033500011079e-08, R17 ;  /* 0x32a5706010117823 */ /* 0x000fe40000000011 */
[----:B------:R-:W-:-:S02]  /*20c0*/  FFMA R20, R19, 1.925963033500011079e-08, R20 ;  /* 0x32a5706013147823 */ /* 0x000fc40000000014 */
        /* <DEDUP_REMOVED lines=16> */
.L_x_26:
[----:B------:R-:W-:Y:S05]  /*21d0*/  BSYNC.RECONVERGENT B0 ;  /* 0x0000000000007941 */ /* 0x000fea0003800200 */
.L_x_25:
[----:B------:R0:W-:Y:S01]  /*21e0*/  STG.E desc[UR10][R6.64+0x80], R5 ;  /* 0x0000800506007986 */ /* 0x0001e2000c10190a */
[----:B------:R-:W-:-:S12]  /*21f0*/  UIADD3 UR4, UPT, UPT, UR4, 0x40, URZ ;  /* 0x0000004004047890 */ /* 0x000fd8000fffe0ff */
.L_x_22:
[----:B------:R-:W-:-:S09]  /*2200*/  ULOP3.LUT UP0, URZ, UR7, 0x20, URZ, 0xc0, !UPT ;  /* 0x0000002007ff7892 */ /* 0x000fd2000f80c0ff */
[----:B------:R-:W-:Y:S05]  /*2210*/  BRA.U UP0, `(.L_x_2) ;  /* 0x0000000100ac7547 */ /* 0x000fea000b800000 */
[----:B------:R-:W2:Y:S01]  /*2220*/  LDG.E R13, desc[UR10][R12.64] ;  /* 0x0000000a0c0d7981 */ /* 0x000ea2000c1e1900 */
[----:B01----:R-:W0:Y:S03]  /*2230*/  LDC.64 R6, c[0x0][0x390] ;  /* 0x0000e400ff067b82 */ /* 0x003e260000000a00 */
        /* <DEDUP_REMOVED lines=13> */
[----:B------:R-:W-:Y:S01]  /*2310*/  MUFU.RCP R16, R3 ;  /* 0x0000000300107308 */ /* 0x000fe20000001000 */
[----:B------:R-:W-:Y:S02]  /*2320*/  FFMA.RM R12, R12, R17, 12582913 ;  /* 0x4b4000010c0c7423 */ /* 0x000fe40000004011 */
[C---:B------:R-:W-:Y:S01]  /*2330*/  FADD R2, R8.reuse, -12583039 ;  /* 0xcb40007f08027421 */ /* 0x040fe20000000000 */
[----:B------:R-:W-:Y:S01]  /*2340*/  SHF.L.U32 R8, R8, 0x17, RZ ;  /* 0x0000001708087819 */ /* 0x000fe200000006ff */
[C---:B------:R-:W-:Y:S02]  /*2350*/  FADD R14, R12.reuse, -12583039 ;  /* 0xcb40007f0c0e7421 */ /* 0x040fe40000000000 */
[----:B------:R-:W-:Y:S01]  /*2360*/  FFMA R2, R5, 1.4426950216293334961, -R2 ;  /* 0x3fb8aa3b05027823 */ /* 0x000fe20000000802 */
[----:B------:R-:W-:Y:S01]  /*2370*/  SHF.L.U32 R12, R12, 0x17, RZ ;  /* 0x000000170c0c7819 */ /* 0x000fe200000006ff */
[----:B------:R-:W-:-:S02]  /*2380*/  FFMA R14, R9, 1.4426950216293334961, -R14 ;  /* 0x3fb8aa3b090e7823 */ /* 0x000fc4000000080e */
[----:B------:R-:W-:Y:S02]  /*2390*/  FFMA R2, R5, 1.925963033500011079e-08, R2 ;  /* 0x32a5706005027823 */ /* 0x000fe40000000002 */
[----:B------:R-:W-:Y:S02]  /*23a0*/  FFMA R14, R9, 1.925963033500011079e-08, R14 ;  /* 0x32a57060090e7823 */ /* 0x000fe4000000000e */
[----:B------:R-:W0:Y:S08]  /*23b0*/  MUFU.EX2 R5, R2 ;  /* 0x0000000200057308 */ /* 0x000e300000000800 */
[----:B------:R-:W1:Y:S01]  /*23c0*/  MUFU.EX2 R9, R14 ;  /* 0x0000000e00097308 */ /* 0x000e620000000800 */
[----:B0-----:R-:W-:-:S04]  /*23d0*/  FMUL R5, R8, R5 ;  /* 0x0000000508057220 */ /* 0x001fc80000400000 */
[----:B----4-:R-:W-:Y:S01]  /*23e0*/  FMUL R5, R10, R5 ;  /* 0x000000050a057220 */ /* 0x010fe20000400000 */
[----:B-1----:R-:W-:-:S04]  /*23f0*/  FMUL R9, R12, R9 ;  /* 0x000000090c097220 */ /* 0x002fc80000400000 */
[----:B------:R-:W-:Y:S01]  /*2400*/  FMUL R8, RZ, R9 ;  /* 0x00000009ff087220 */ /* 0x000fe20000400000 */
[----:B------:R-:W-:-:S03]  /*2410*/  FFMA R9, -R3, R16, 1 ;  /* 0x3f80000003097423 */ /* 0x000fc60000000110 */
        /* <DEDUP_REMOVED lines=9> */
.L_x_28:
[----:B------:R-:W-:Y:S05]  /*24b0*/  BSYNC.RECONVERGENT B0 ;  /* 0x0000000000007941 */ /* 0x000fea0003800200 */
.L_x_27:
[----:B------:R2:W-:Y:S02]  /*24c0*/  STG.E desc[UR10][R6.64], R5 ;  /* 0x0000000506007986 */ /* 0x0005e4000c10190a */
.L_x_2:
[----:B0-----:R-:W0:Y:S01]  /*24d0*/  S2R R2, SR_TID.Y ;  /* 0x0000000000027919 */ /* 0x001e220000002200 */
[----:B------:R-:W-:Y:S01]  /*24e0*/  BAR.SYNC.DEFER_BLOCKING 0x0 ;  /* 0x0000000000007b1d */ /* 0x000fe20000010000 */
[----:B0-----:R-:W-:-:S13]  /*24f0*/  ISETP.NE.AND P0, PT, R2, RZ, PT ;  /* 0x000000ff0200720c */ /* 0x001fda0003f05270 */
[----:B------:R-:W-:Y:S05]  /*2500*/  @P0 EXIT ;  /* 0x000000000000094d */ /* 0x000fea0003800000 */
[----:B------:R-:W0:Y:S01]  /*2510*/  S2UR UR5, SR_CgaCtaId ;  /* 0x00000000000579c3 */ /* 0x000e220000008800 */
[----:B------:R-:W-:Y:S02]  /*2520*/  UMOV UR4, 0x400 ;  /* 0x0000040000047882 */ /* 0x000fe40000000000 */
[----:B------:R-:W-:-:S05]  /*2530*/  UIADD3 UR6, UPT, UPT, UR4, 0x80, URZ ;  /* 0x0000008004067890 */ /* 0x000fca000fffe0ff */
[----:B------:R-:W3:Y:S08]  /*2540*/  LDC.64 R2, c[0x0][0x380] ;  /* 0x0000e000ff027b82 */ /* 0x000ef00000000a00 */
[----:B-12---:R-:W1:Y:S01]  /*2550*/  LDC.64 R4, c[0x0][0x388] ;  /* 0x0000e200ff047b82 */ /* 0x006e620000000a00 */
[----:B0-----:R-:W-:Y:S02]  /*2560*/  ULEA UR4, UR5, UR4, 0x18 ;  /* 0x0000000405047291 */ /* 0x001fe4000f8ec0ff */
[----:B------:R-:W-:-:S04]  /*2570*/  ULEA UR6, UR5, UR6, 0x18 ;  /* 0x0000000605067291 */ /* 0x000fc8000f8ec0ff */
[C---:B------:R-:W-:Y:S02]  /*2580*/  LEA R7, R0.reuse, UR4, 0x2 ;  /* 0x0000000400077c11 */ /* 0x040fe4000f8e10ff */
[C---:B------:R-:W-:Y:S01]  /*2590*/  LEA R9, R0.reuse, UR6, 0x2 ;  /* 0x0000000600097c11 */ /* 0x040fe2000f8e10ff */
[----:B---3--:R-:W-:-:S03]  /*25a0*/  IMAD.WIDE.U32 R2, R0, 0x4, R2 ;  /* 0x0000000400027825 */ /* 0x008fc600078e0002 */
[----:B------:R-:W0:Y:S04]  /*25b0*/  LDS R7, [R7] ;  /* 0x0000000007077984 */ /* 0x000e280000000800 */
[----:B------:R-:W2:Y:S01]  /*25c0*/  LDS R9, [R9] ;  /* 0x0000000009097984 */ /* 0x000ea20000000800 */
[----:B-1----:R-:W-:-:S03]  /*25d0*/  IMAD.WIDE.U32 R4, R0, 0x4, R4 ;  /* 0x0000000400047825 */ /* 0x002fc600078e0004 */
[----:B0-----:R-:W-:Y:S04]  /*25e0*/  STG.E desc[UR10][R2.64], R7 ;  /* 0x0000000702007986 */ /* 0x001fe8000c10190a */
[----:B--2---:R-:W-:Y:S01]  /*25f0*/  STG.E desc[UR10][R4.64], R9 ;  /* 0x0000000904007986 */ /* 0x004fe2000c10190a */
[----:B------:R-:W-:Y:S05]  /*2600*/  EXIT ;  /* 0x000000000000794d */ /* 0x000fea0003800000 */
        .weak           $__internal_0_$__cuda_sm3x_div_rn_noftz_f32_slowpath
        .type           $__internal_0_$__cuda_sm3x_div_rn_noftz_f32_slowpath,@function
        .size           $__internal_0_$__cuda_sm3x_div_rn_noftz_f32_slowpath,(.L_x_63 - $__internal_0_$__cuda_sm3x_div_rn_noftz_f32_slowpath)
$__internal_0_$__cuda_sm3x_div_rn_noftz_f32_slowpath:
[----:B------:R-:W-:Y:S01]  /*2610*/  SHF.R.U32.HI R18, RZ, 0x17, R3 ;  /* 0x00000017ff127819 */ /* 0x000fe20000011603 */
[----:B------:R-:W-:Y:S01]  /*2620*/  BSSY.RECONVERGENT B1, `(.L_x_29) ;  /* 0x0000063000017945 */ /* 0x000fe20003800200 */
[----:B------:R-:W-:Y:S02]  /*2630*/  SHF.R.U32.HI R17, RZ, 0x17, R24 ;  /* 0x00000017ff117819 */ /* 0x000fe40000011618 */
[----:B------:R-:W-:Y:S02]  /*2640*/  LOP3.LUT R18, R18, 0xff, RZ, 0xc0, !PT ;  /* 0x000000ff12127812 */ /* 0x000fe400078ec0ff */
[----:B------:R-:W-:Y:S02]  /*2650*/  LOP3.LUT R17, R17, 0xff, RZ, 0xc0, !PT ;  /* 0x000000ff11117812 */ /* 0x000fe400078ec0ff */
[----:B------:R-:W-:Y:S02]  /*2660*/  IADD3 R20, PT, PT, R18, -0x1, RZ ;  /* 0xffffffff12147810 */ /* 0x000fe40007ffe0ff */
[----:B------:R-:W-:-:S02]  /*2670*/  IADD3 R21, PT, PT, R17, -0x1, RZ ;  /* 0xffffffff11157810 */ /* 0x000fc40007ffe0ff */
[----:B------:R-:W-:Y:S02]  /*2680*/  ISETP.GT.U32.AND P0, PT, R20, 0xfd, PT ;  /* 0x000000fd1400780c */ /* 0x000fe40003f04070 */
[----:B------:R-:W-:Y:S02]  /*2690*/  MOV R5, R3 ;  /* 0x0000000300057202 */ /* 0x000fe40000000f00 */
[----:B------:R-:W-:-:S13]  /*26a0*/  ISETP.GT.U32.OR P0, PT, R21, 0xfd, P0 ;  /* 0x000000fd1500780c */ /* 0x000fda0000704470 */
[----:B------:R-:W-:Y:S01]  /*26b0*/  @!P0 MOV R19, RZ ;  /* 0x000000ff00138202 */ /* 0x000fe20000000f00 */
[----:B------:R-:W-:Y:S06]  /*26c0*/  @!P0 BRA `(.L_x_30) ;  /* 0x00000000005c8947 */ /* 0x000fec0003800000 */
[----:B------:R-:W-:Y:S02]  /*26d0*/  FSETP.GTU.FTZ.AND P0, PT, |R24|, +INF , PT ;  /* 0x7f8000001800780b */ /* 0x000fe40003f1c200 */
[----:B------:R-:W-:-:S04]  /*26e0*/  FSETP.GTU.FTZ.AND P1, PT, |R3|, +INF , PT ;  /* 0x7f8000000300780b */ /* 0x000fc80003f3c200 */
[----:B------:R-:W-:-:S13]  /*26f0*/  PLOP3.LUT P0, PT, P0, P1, PT, 0xf8, 0x8f ;  /* 0x00000000008f781c */ /* 0x000fda0000703f70 */
[----:B------:R-:W-:Y:S05]  /*2700*/  @P0 BRA `(.L_x_31) ;  /* 0x00000004004c0947 */ /* 0x000fea0003800000 */
[----:B------:R-:W-:-:S13]  /*2710*/  LOP3.LUT P0, RZ, R5, 0x7fffffff, R24, 0xc8, !PT ;  /* 0x7fffffff05ff7812 */ /* 0x000fda000780c818 */
[----:B------:R-:W-:Y:S05]  /*2720*/  @!P0 BRA `(.L_x_32) ;  /* 0x00000004003c8947 */ /* 0x000fea0003800000 */
[C---:B------:R-:W-:Y:S02]  /*2730*/  FSETP.NEU.FTZ.AND P2, PT, |R24|.reuse, +INF , PT ;  /* 0x7f8000001800780b */ /* 0x040fe40003f5d200 */
[----:B------:R-:W-:Y:S02]  /*2740*/  FSETP.NEU.FTZ.AND P1, PT, |R3|, +INF , PT ;  /* 0x7f8000000300780b */ /* 0x000fe40003f3d200 */
[----:B------:R-:W-:-:S11]  /*2750*/  FSETP.NEU.FTZ.AND P0, PT, |R24|, +INF , PT ;  /* 0x7f8000001800780b */ /* 0x000fd60003f1d200 */
[----:B------:R-:W-:Y:S05]  /*2760*/  @!P1 BRA !P2, `(.L_x_32) ;  /* 0x00000004002c9947 */ /* 0x000fea0005000000 */
[----:B------:R-:W-:-:S04]  /*2770*/  LOP3.LUT P2, RZ, R24, 0x7fffffff, RZ, 0xc0, !PT ;  /* 0x7fffffff18ff7812 */ /* 0x000fc8000784c0ff */
[----:B------:R-:W-:-:S13]  /*2780*/  PLOP3.LUT P1, PT, P1, P2, PT, 0x2f, 0xf2 ;  /* 0x0000000000f2781c */ /* 0x000fda0000f24577 */
[----:B------:R-:W-:Y:S05]  /*2790*/  @P1 BRA `(.L_x_33) ;  /* 0x0000000400181947 */ /* 0x000fea0003800000 */
[----:B------:R-:W-:-:S04]  /*27a0*/  LOP3.LUT P1, RZ, R5, 0x7fffffff, RZ, 0xc0, !PT ;  /* 0x7fffffff05ff7812 */ /* 0x000fc8000782c0ff */
[----:B------:R-:W-:-:S13]  /*27b0*/  PLOP3.LUT P0, PT, P0, P1, PT, 0x2f, 0xf2 ;  /* 0x0000000000f2781c */ /* 0x000fda0000702577 */
[----:B------:R-:W-:Y:S05]  /*27c0*/  @P0 BRA `(.L_x_34) ;  /* 0x0000000400000947 */ /* 0x000fea0003800000 */
[----:B------:R-:W-:Y:S02]  /*27d0*/  ISETP.GE.AND P0, PT, R21, RZ, PT ;  /* 0x000000ff1500720c */ /* 0x000fe40003f06270 */
[----:B------:R-:W-:-:S11]  /*27e0*/  ISETP.GE.AND P1, PT, R20, RZ, PT ;  /* 0x000000ff1400720c */ /* 0x000fd60003f26270 */
[----:B------:R-:W-:Y:S01]  /*27f0*/  @P0 MOV R19, RZ ;  /* 0x000000ff00130202 */ /* 0x000fe20000000f00 */
[----:B------:R-:W-:Y:S01]  /*2800*/  @!P0 FFMA R24, R24, 1.84467440737095516160e+19, RZ ;  /* 0x5f80000018188823 */ /* 0x000fe200000000ff */
[----:B------:R-:W-:Y:S01]  /*2810*/  @!P0 MOV R19, 0xffffffc0 ;  /* 0xffffffc000138802 */ /* 0x000fe20000000f00 */
[----:B------:R-:W-:-:S03]  /*2820*/  @!P1 FFMA R5, R3, 1.84467440737095516160e+19, RZ ;  /* 0x5f80000003059823 */ /* 0x000fc600000000ff */
[----:B------:R-:W-:-:S07]  /*2830*/  @!P1 IADD3 R19, PT, PT, R19, 0x40, RZ ;  /* 0x0000004013139810 */ /* 0x000fce0007ffe0ff */
.L_x_30:
[----:B------:R-:W-:Y:S01]  /*2840*/  LEA R20, R18, 0xc0800000, 0x17 ;  /* 0xc080000012147811 */ /* 0x000fe200078eb8ff */
[----:B------:R-:W-:Y:S01]  /*2850*/  BSSY.RECONVERGENT B2, `(.L_x_35) ;  /* 0x0000036000027945 */ /* 0x000fe20003800200 */
[----:B------:R-:W-:Y:S02]  /*2860*/  IADD3 R17, PT, PT, R17, -0x7f, RZ ;  /* 0xffffff8111117810 */ /* 0x000fe40007ffe0ff */
[----:B------:R-:W-:Y:S02]  /*2870*/  IADD3 R25, PT, PT, -R20, R5, RZ ;  /* 0x0000000514197210 */ /* 0x000fe40007ffe1ff */
[C---:B------:R-:W-:Y:S01]  /*2880*/  IADD3 R18, PT, PT, R17.reuse, 0x7f, -R18 ;  /* 0x0000007f11127810 */ /* 0x040fe20007ffe812 */
[----:B------:R-:W-:Y:S01]  /*2890*/  IMAD R5, R17, -0x800000, R24 ;  /* 0xff80000011057824 */ /* 0x000fe200078e0218 */
[----:B------:R-:W0:Y:S01]  /*28a0*/  MUFU.RCP R21, R25 ;  /* 0x0000001900157308 */ /* 0x000e220000001000 */
[----:B------:R-:W-:Y:S01]  /*28b0*/  FADD.FTZ R20, -R25, -RZ ;  /* 0x800000ff19147221 */ /* 0x000fe20000010100 */
[----:B------:R-:W-:-:S03]  /*28c0*/  IADD3 R18, PT, PT, R18, R19, RZ ;  /* 0x0000001312127210 */ /* 0x000fc60007ffe0ff */
[----:B0-----:R-:W-:-:S04]  /*28d0*/  FFMA R22, R21, R20, 1 ;  /* 0x3f80000015167423 */ /* 0x001fc80000000014 */
[----:B------:R-:W-:-:S04]  /*28e0*/  FFMA R22, R21, R22, R21 ;  /* 0x0000001615167223 */ /* 0x000fc80000000015 */
[----:B------:R-:W-:-:S04]  /*28f0*/  FFMA R21, R5, R22, RZ ;  /* 0x0000001605157223 */ /* 0x000fc800000000ff */
[----:B------:R-:W-:-:S04]  /*2900*/  FFMA R23, R20, R21, R5 ;  /* 0x0000001514177223 */ /* 0x000fc80000000005 */
[----:B------:R-:W-:-:S04]  /*2910*/  FFMA R23, R22, R23, R21 ;  /* 0x0000001716177223 */ /* 0x000fc80000000015 */
[----:B------:R-:W-:-:S04]  /*2920*/  FFMA R20, R20, R23, R5 ;  /* 0x0000001714147223 */ /* 0x000fc80000000005 */
[----:B------:R-:W-:-:S05]  /*2930*/  FFMA R5, R22, R20, R23 ;  /* 0x0000001416057223 */ /* 0x000fca0000000017 */
[----:B------:R-:W-:-:S04]  /*2940*/  SHF.R.U32.HI R17, RZ, 0x17, R5 ;  /* 0x00000017ff117819 */ /* 0x000fc80000011605 */
[----:B------:R-:W-:-:S04]  /*2950*/  LOP3.LUT R17, R17, 0xff, RZ, 0xc0, !PT ;  /* 0x000000ff11117812 */ /* 0x000fc800078ec0ff */
[----:B------:R-:W-:-:S04]  /*2960*/  IADD3 R17, PT, PT, R17, R18, RZ ;  /* 0x0000001211117210 */ /* 0x000fc80007ffe0ff */
[----:B------:R-:W-:-:S04]  /*2970*/  IADD3 R19, PT, PT, R17, -0x1, RZ ;  /* 0xffffffff11137810 */ /* 0x000fc80007ffe0ff */
[----:B------:R-:W-:-:S13]  /*2980*/  ISETP.GE.U32.AND P0, PT, R19, 0xfe, PT ;  /* 0x000000fe1300780c */ /* 0x000fda0003f06070 */
[----:B------:R-:W-:Y:S05]  /*2990*/  @!P0 BRA `(.L_x_36) ;  /* 0x0000000000808947 */ /* 0x000fea0003800000 */
[----:B------:R-:W-:-:S13]  /*29a0*/  ISETP.GT.AND P0, PT, R17, 0xfe, PT ;  /* 0x000000fe1100780c */ /* 0x000fda0003f04270 */
[----:B------:R-:W-:Y:S05]  /*29b0*/  @P0 BRA `(.L_x_37) ;  /* 0x00000000006c0947 */ /* 0x000fea0003800000 */
[----:B------:R-:W-:-:S13]  /*29c0*/  ISETP.GE.AND P0, PT, R17, 0x1, PT ;  /* 0x000000011100780c */ /* 0x000fda0003f06270 */
[----:B------:R-:W-:Y:S05]  /*29d0*/  @P0 BRA `(.L_x_38) ;  /* 0x0000000000740947 */ /* 0x000fea0003800000 */
[----:B------:R-:W-:Y:S02]  /*29e0*/  ISETP.GE.AND P0, PT, R17, -0x18, PT ;  /* 0xffffffe81100780c */ /* 0x000fe40003f06270 */
[----:B------:R-:W-:-:S11]  /*29f0*/  LOP3.LUT R5, R5, 0x80000000, RZ, 0xc0, !PT ;  /* 0x8000000005057812 */ /* 0x000fd600078ec0ff */
[----:B------:R-:W-:Y:S05]  /*2a00*/  @!P0 BRA `(.L_x_38) ;  /* 0x0000000000688947 */ /* 0x000fea0003800000 */
[CCC-:B------:R-:W-:Y:S01]  /*2a10*/  FFMA.RZ R18, R22.reuse, R20.reuse, R23.reuse ;  /* 0x0000001416127223 */ /* 0x1c0fe2000000c017 */
[C---:B------:R-:W-:Y:S01]  /*2a20*/  IADD3 R21, PT, PT, R17.reuse, 0x20, RZ ;  /* 0x0000002011157810 */ /* 0x040fe20007ffe0ff */
[CCC-:B------:R-:W-:Y:S01]  /*2a30*/  FFMA.RP R19, R22.reuse, R20.reuse, R23.reuse ;  /* 0x0000001416137223 */ /* 0x1c0fe20000008017 */
[----:B------:R-:W-:Y:S01]  /*2a40*/  FFMA.RM R20, R22, R20, R23 ;  /* 0x0000001416147223 */ /* 0x000fe20000004017 */
[C---:B------:R-:W-:Y:S02]  /*2a50*/  ISETP.NE.AND P2, PT, R17.reuse, RZ, PT ;  /* 0x000000ff1100720c */ /* 0x040fe40003f45270 */
[----:B------:R-:W-:Y:S02]  /*2a60*/  LOP3.LUT R18, R18, 0x7fffff, RZ, 0xc0, !PT ;  /* 0x007fffff12127812 */ /* 0x000fe400078ec0ff */
[----:B------:R-:W-:Y:S02]  /*2a70*/  ISETP.NE.AND P1, PT, R17, RZ, PT ;  /* 0x000000ff1100720c */ /* 0x000fe40003f25270 */
[----:B------:R-:W-:-:S02]  /*2a80*/  LOP3.LUT R18, R18, 0x800000, RZ, 0xfc, !PT ;  /* 0x0080000012127812 */ /* 0x000fc400078efcff */
[----:B------:R-:W-:Y:S02]  /*2a90*/  IADD3 R17, PT, PT, -R17, RZ, RZ ;  /* 0x000000ff11117210 */ /* 0x000fe40007ffe1ff */
[----:B------:R-:W-:Y:S02]  /*2aa0*/  SHF.L.U32 R21, R18, R21, RZ ;  /* 0x0000001512157219 */ /* 0x000fe400000006ff */
[----:B------:R-:W-:Y:S02]  /*2ab0*/  FSETP.NEU.FTZ.AND P0, PT, R19, R20, PT ;  /* 0x000000141300720b */ /* 0x000fe40003f1d000 */
[----:B------:R-:W-:Y:S02]  /*2ac0*/  SEL R17, R17, RZ, P2 ;  /* 0x000000ff11117207 */ /* 0x000fe40001000000 */
[----:B------:R-:W-:Y:S02]  /*2ad0*/  ISETP.NE.AND P1, PT, R21, RZ, P1 ;  /* 0x000000ff1500720c */ /* 0x000fe40000f25270 */
[----:B------:R-:W-:-:S02]  /*2ae0*/  SHF.R.U32.HI R17, RZ, R17, R18 ;  /* 0x00000011ff117219 */ /* 0x000fc40000011612 */
[----:B------:R-:W-:Y:S02]  /*2af0*/  PLOP3.LUT P0, PT, P0, P1, PT, 0xf8, 0x8f ;  /* 0x00000000008f781c */ /* 0x000fe40000703f70 */
[----:B------:R-:W-:Y:S02]  /*2b00*/  SHF.R.U32.HI R19, RZ, 0x1, R17 ;  /* 0x00000001ff137819 */ /* 0x000fe40000011611 */
[----:B------:R-:W-:-:S04]  /*2b10*/  SEL R18, RZ, 0x1, !P0 ;  /* 0x00000001ff127807 */ /* 0x000fc80004000000 */
[----:B------:R-:W-:-:S04]  /*2b20*/  LOP3.LUT R18, R18, 0x1, R19, 0xf8, !PT ;  /* 0x0000000112127812 */ /* 0x000fc800078ef813 */
[----:B------:R-:W-:-:S04]  /*2b30*/  LOP3.LUT R18, R18, R17, RZ, 0xc0, !PT ;  /* 0x0000001112127212 */ /* 0x000fc800078ec0ff */
[----:B------:R-:W-:-:S04]  /*2b40*/  IADD3 R18, PT, PT, R19, R18, RZ ;  /* 0x0000001213127210 */ /* 0x000fc80007ffe0ff */
[----:B------:R-:W-:Y:S01]  /*2b50*/  LOP3.LUT R5, R18, R5, RZ, 0xfc, !PT ;  /* 0x0000000512057212 */ /* 0x000fe200078efcff */
[----:B------:R-:W-:Y:S06]  /*2b60*/  BRA `(.L_x_38) ;  /* 0x0000000000107947 */ /* 0x000fec0003800000 */
.L_x_37:
[----:B------:R-:W-:-:S04]  /*2b70*/  LOP3.LUT R5, R5, 0x80000000, RZ, 0xc0, !PT ;  /* 0x8000000005057812 */ /* 0x000fc800078ec0ff */
[----:B------:R-:W-:Y:S01]  /*2b80*/  LOP3.LUT R5, R5, 0x7f800000, RZ, 0xfc, !PT ;  /* 0x7f80000005057812 */ /* 0x000fe200078efcff */
[----:B------:R-:W-:Y:S06]  /*2b90*/  BRA `(.L_x_38) ;  /* 0x0000000000047947 */ /* 0x000fec0003800000 */
.L_x_36:
[----:B------:R-:W-:-:S07]  /*2ba0*/  LEA R5, R18, R5, 0x17 ;  /* 0x0000000512057211 */ /* 0x000fce00078eb8ff */
.L_x_38:
[----:B------:R-:W-:Y:S05]  /*2bb0*/  BSYNC.RECONVERGENT B2 ;  /* 0x0000000000027941 */ /* 0x000fea0003800200 */
.L_x_35:
[----:B------:R-:W-:Y:S05]  /*2bc0*/  BRA `(.L_x_39) ;  /* 0x0000000000207947 */ /* 0x000fea0003800000 */
.L_x_34:
[----:B------:R-:W-:-:S04]  /*2bd0*/  LOP3.LUT R5, R5, 0x80000000, R24, 0x48, !PT ;  /* 0x8000000005057812 */ /* 0x000fc800078e4818 */
[----:B------:R-:W-:Y:S01]  /*2be0*/  LOP3.LUT R5, R5, 0x7f800000, RZ, 0xfc, !PT ;  /* 0x7f80000005057812 */ /* 0x000fe200078efcff */
[----:B------:R-:W-:Y:S06]  /*2bf0*/  BRA `(.L_x_39) ;  /* 0x0000000000147947 */ /* 0x000fec0003800000 */
.L_x_33:
[----:B------:R-:W-:Y:S01]  /*2c00*/  LOP3.LUT R5, R5, 0x80000000, R24, 0x48, !PT ;  /* 0x8000000005057812 */ /* 0x000fe200078e4818 */
[----:B------:R-:W-:Y:S06]  /*2c10*/  BRA `(.L_x_39) ;  /* 0x00000000000c7947 */ /* 0x000fec0003800000 */
.L_x_32:
[----:B------:R-:W0:Y:S01]  /*2c20*/  MUFU.RSQ R5, -QNAN ;  /* 0xffc0000000057908 */ /* 0x000e220000001400 */
[----:B------:R-:W-:Y:S05]  /*2c30*/  BRA `(.L_x_39) ;  /* 0x0000000000047947 */ /* 0x000fea0003800000 */
.L_x_31:
[----:B------:R-:W-:-:S07]  /*2c40*/  FADD.FTZ R5, R24, R3 ;  /* 0x0000000318057221 */ /* 0x000fce0000010000 */
.L_x_39:
[----:B------:R-:W-:Y:S05]  /*2c50*/  BSYNC.RECONVERGENT B1 ;  /* 0x0000000000017941 */ /* 0x000fea0003800200 */
.L_x_29:
[----:B------:R-:W-:-:S04]  /*2c60*/  HFMA2 R17, -RZ, RZ, 0, 0 ;  /* 0x00000000ff117431 */ /* 0x000fc800000001ff */
[----:B0-----:R-:W-:Y:S05]  /*2c70*/  RET.REL.NODEC R16 `(_Z18UpdateMiLiOiKernelPfS_S_S_S_S_S_iii) ;  /* 0xffffffd010e07950 */ /* 0x001fea0003c3ffff */
.L_x_40:
[----:B------:R-:W-:-:S00]  /*2c80*/  BRA `(.L_x_40) ;  /* 0xfffffffc00fc7947 */ /* 0x000fc0000383ffff */
[----:B------:R-:W-:-:S00]  /*2c90*/  NOP ;  /* 0x0000000000007918 */ /* 0x000fc00000000000 */
        /* <DEDUP_REMOVED lines=14> */
.L_x_63:


//--------------------- .text._Z12RowSumKernelPfS_ii --------------------------
	.section	.text._Z12RowSumKernelPfS_ii,"ax",@progbits
	.align	128
        .global         _Z12RowSumKernelPfS_ii
        .type           _Z12RowSumKernelPfS_ii,@function
        .size           _Z12RowSumKernelPfS_ii,(.L_x_65 - _Z12RowSumKernelPfS_ii)
        .other          _Z12RowSumKernelPfS_ii,@"STO_CUDA_ENTRY STV_DEFAULT"
_Z12RowSumKernelPfS_ii:
.text._Z12RowSumKernelPfS_ii:
[----:B------:R-:W-:Y:S01]  /*0000*/  LDC R1, c[0x0][0x37c] ;  /* 0x0000df00ff017b82 */ /* 0x000fe20000000800 */
[----:B------:R-:W0:Y:S01]  /*0010*/  LDCU UR5, c[0x0][0x394] ;  /* 0x00007280ff0577ac */ /* 0x000e220008000800 */
[----:B------:R-:W1:Y:S01]  /*0020*/  S2R R0, SR_TID.X ;  /* 0x0000000000007919 */ /* 0x000e620000002100 */
[----:B------:R-:W-:Y:S01]  /*0030*/  HFMA2 R2, -RZ, RZ, 0, 0 ;  /* 0x00000000ff027431 */ /* 0x000fe200000001ff */
[----:B------:R-:W2:Y:S01]  /*0040*/  LDCU.64 UR8, c[0x0][0x358] ;  /* 0x00006b00ff0877ac */ /* 0x000ea20008000a00 */
[----:B0-----:R-:W-:-:S09]  /*0050*/  UISETP.GE.AND UP0, UPT, UR5, 0x1, UPT ;  /* 0x000000010500788c */ /* 0x001fd2000bf06270 */
[----:B--2---:R-:W-:Y:S05]  /*0060*/  BRA.U !UP0, `(.L_x_41) ;  /* 0x0000000508cc7547 */ /* 0x004fea000b800000 */
[----:B------:R-:W-:Y:S02]  /*0070*/  UISETP.GE.U32.AND UP1, UPT, UR5, 0x10, UPT ;  /* 0x000000100500788c */ /* 0x000fe4000bf26070 */
[----:B-1----:R-:W-:Y:S01]  /*0080*/  IMAD R3, R0, UR5, RZ ;  /* 0x0000000500037c24 */ /* 0x002fe2000f8e02ff */
[----:B------:R-:W-:Y:S01]  /*0090*/  ULOP3.LUT UR6, UR5, 0xf, URZ, 0xc0, !UPT ;  /* 0x0000000f05067892 */ /* 0x000fe2000f8ec0ff */
[----:B------:R-:W-:Y:S01]  /*00a0*/  MOV R2, RZ ;  /* 0x000000ff00027202 */ /* 0x000fe20000000f00 */
[----:B------:R-:W-:Y:S02]  /*00b0*/  UMOV UR4, URZ ;  /* 0x000000ff00047c82 */ /* 0x000fe40008000000 */
[----:B------:R-:W-:Y:S02]  /*00c0*/  UISETP.NE.AND UP0, UPT, UR6, URZ, UPT ;  /* 0x000000ff0600728c */ /* 0x000fe4000bf05270 */
[----:B------:R-:W-:Y:S09]  /*00d0*/  BRA.U !UP1, `(.L_x_42) ;  /* 0x0000000109b07547 */ /* 0x000ff2000b800000 */
[----:B------:R-:W0:Y:S01]  /*00e0*/  LDC.64 R4, c[0x0][0x388] ;  /* 0x0000e200ff047b82 */ /* 0x000e220000000a00 */
[----:B------:R-:W-:Y:S01]  /*00f0*/  ULOP3.LUT UR4, UR5, 0x7ffffff0, URZ, 0xc0, !UPT ;  /* 0x7ffffff005047892 */ /* 0x000fe2000f8ec0ff */
[----:B------:R-:W-:-:S03]  /*0100*/  MOV R2, RZ ;  /* 0x000000ff00027202 */ /* 0x000fc60000000f00 */
[----:B------:R-:W-:Y:S01]  /*0110*/  UIADD3 UR7, UPT, UPT, -UR4, URZ, URZ ;  /* 0x000000ff04077290 */ /* 0x000fe2000fffe1ff */
[----:B0-----:R-:W-:-:S03]  /*0120*/  IMAD.WIDE.U32 R4, R3, 0x4, R4 ;  /* 0x0000000403047825 */ /* 0x001fc600078e0004 */
[----:B------:R-:W-:-:S04]  /*0130*/  IADD3 R4, P0, PT, R4, 0x20, RZ ;  /* 0x0000002004047810 */ /* 0x000fc80007f1e0ff */
[----:B------:R-:W-:-:S09]  /*0140*/  IADD3.X R5, PT, PT, RZ, R5, RZ, P0, !PT ;  /* 0x00000005ff057210 */ /* 0x000fd200007fe4ff */
.L_x_43:
[----:B------:R-:W2:Y:S04]  /*0150*/  LDG.E R13, desc[UR8][R4.64+-0x20] ;  /* 0xffffe008040d7981 */ /* 0x000ea8000c1e1900 */
[----:B------:R-:W3:Y:S04]  /*0160*/  LDG.E R14, desc[UR8][R4.64+-0x1c] ;  /* 0xffffe408040e7981 */ /* 0x000ee8000c1e1900 */
[----:B------:R-:W4:Y:S04]  /*0170*/  LDG.E R16, desc[UR8][R4.64+-0x18] ;  /* 0xffffe80804107981 */ /* 0x000f28000c1e1900 */
[----:B------:R-:W5:Y:S04]  /*0180*/  LDG.E R18, desc[UR8][R4.64+-0x14] ;  /* 0xffffec0804127981 */ /* 0x000f68000c1e1900 */
        /* <DEDUP_REMOVED lines=11> */
[----:B------:R0:W5:Y:S01]  /*0240*/  LDG.E R6, desc[UR8][R4.64+0x1c] ;  /* 0x00001c0804067981 */ /* 0x000162000c1e1900 */
[----:B------:R-:W-:-:S04]  /*0250*/  UIADD3 UR7, UPT, UPT, UR7, 0x10, URZ ;  /* 0x0000001007077890 */ /* 0x000fc8000fffe0ff */
[----:B------:R-:W-:Y:S01]  /*0260*/  UISETP.NE.AND UP1, UPT, UR7, URZ, UPT ;  /* 0x000000ff0700728c */ /* 0x000fe2000bf25270 */
[----:B0-----:R-:W-:-:S04]  /*0270*/  IADD3 R4, P0, PT, R4, 0x40, RZ ;  /* 0x0000004004047810 */ /* 0x001fc80007f1e0ff */
[----:B------:R-:W-:Y:S01]  /*0280*/  IADD3.X R5, PT, PT, RZ, R5, RZ, P0, !PT ;  /* 0x00000005ff057210 */ /* 0x000fe200007fe4ff */
[----:B--2---:R-:W-:-:S04]  /*0290*/  FADD R13, R13, R2 ;  /* 0x000000020d0d7221 */ /* 0x004fc80000000000 */
[----:B---3--:R-:W-:-:S04]  /*02a0*/  FADD R13, R13, R14 ;  /* 0x0000000e0d0d7221 */ /* 0x008fc80000000000 */
[----:B----4-:R-:W-:-:S04]  /*02b0*/  FADD R13, R13, R16 ;  /* 0x000000100d0d7221 */ /* 0x010fc80000000000 */
[----:B-----5:R-:W-:-:S04]  /*02c0*/  FADD R13, R13, R18 ;  /* 0x000000120d0d7221 */ /* 0x020fc80000000000 */
[----:B------:R-:W-:-:S04]  /*02d0*/  FADD R13, R13, R20 ;  /* 0x000000140d0d7221 */ /* 0x000fc80000000000 */
        /* <DEDUP_REMOVED lines=10> */
[----:B------:R-:W-:Y:S01]  /*0380*/  FADD R2, R7, R6 ;  /* 0x0000000607027221 */ /* 0x000fe20000000000 */
[----:B------:R-:W-:Y:S06]  /*0390*/  BRA.U UP1, `(.L_x_43) ;  /* 0xfffffffd016c7547 */ /* 0x000fec000b83ffff */
.L_x_42:
[----:B------:R-:W-:Y:S05]  /*03a0*/  BRA.U !UP0, `(.L_x_41) ;  /* 0x0000000108fc7547 */ /* 0x000fea000b800000 */
[----:B------:R-:W-:Y:S02]  /*03b0*/  UISETP.GE.U32.AND UP0, UPT, UR6, 0x8, UPT ;  /* 0x000000080600788c */ /* 0x000fe4000bf06070 */
[----:B------:R-:W-:-:S04]  /*03c0*/  ULOP3.LUT UR7, UR5, 0x7, URZ, 0xc0, !UPT ;  /* 0x0000000705077892 */ /* 0x000fc8000f8ec0ff */
[----:B------:R-:W-:-:S03]  /*03d0*/  UISETP.NE.AND UP1, UPT, UR7, URZ, UPT ;  /* 0x000000ff0700728c */ /* 0x000fc6000bf25270 */
[----:B------:R-:W-:Y:S08]  /*03e0*/  BRA.U !UP0, `(.L_x_44) ;  /* 0x0000000108647547 */ /* 0x000ff0000b800000 */
[----:B------:R-:W0:Y:S01]  /*03f0*/  LDC.64 R6, c[0x0][0x388] ;  /* 0x0000e200ff067b82 */ /* 0x000e220000000a00 */
[----:B------:R-:W1:Y:S01]  /*0400*/  LDCU.64 UR10, c[0x0][0x388] ;  /* 0x00007100ff0a77ac */ /* 0x000e620008000a00 */
[C---:B------:R-:W-:Y:S02]  /*0410*/  IADD3 R5, PT, PT, R3.reuse, UR4, RZ ;  /* 0x0000000403057c10 */ /* 0x040fe4000fffe0ff */
[----:B------:R-:W-:-:S04]  /*0420*/  IADD3 R8, P0, PT, R3, UR4, RZ ;  /* 0x0000000403087c10 */ /* 0x000fc8000ff1e0ff */
[----:B------:R-:W-:Y:S02]  /*0430*/  IADD3.X R9, PT, PT, RZ, RZ, RZ, P0, !PT ;  /* 0x000000ffff097210 */ /* 0x000fe400007fe4ff */
[----:B-1----:R-:W-:Y:S01]  /*0440*/  LEA R4, P0, R8, UR10, 0x2 ;  /* 0x0000000a08047c11 */ /* 0x002fe2000f8010ff */
[----:B0-----:R-:W-:-:S03]  /*0450*/  IMAD.WIDE.U32 R6, R5, 0x4, R6 ;  /* 0x0000000405067825 */ /* 0x001fc600078e0006 */
[----:B------:R-:W-:-:S03]  /*0460*/  LEA.HI.X R5, R8, UR11, R9, 0x2, P0 ;  /* 0x0000000b08057c11 */ /* 0x000fc600080f1409 */
[----:B------:R-:W2:Y:S04]  /*0470*/  LDG.E R7, desc[UR8][R6.64] ;  /* 0x0000000806077981 */ /* 0x000ea8000c1e1900 */
[----:B------:R-:W3:Y:S04]  /*0480*/  LDG.E R9, desc[UR8][R4.64+0x4] ;  /* 0x0000040804097981 */ /* 0x000ee8000c1e1900 */
[----:B------:R-:W4:Y:S04]  /*0490*/  LDG.E R11, desc[UR8][R4.64+0x8] ;  /* 0x00000808040b7981 */ /* 0x000f28000c1e1900 */
[----:B------:R-:W5:Y:S04]  /*04a0*/  LDG.E R13, desc[UR8][R4.64+0xc] ;  /* 0x00000c08040d7981 */ /* 0x000f68000c1e1900 */
[----:B------:R-:W5:Y:S04]  /*04b0*/  LDG.E R15, desc[UR8][R4.64+0x10] ;  /* 0x00001008040f7981 */ /* 0x000f68000c1e1900 */
[----:B------:R-:W5:Y:S04]  /*04c0*/  LDG.E R17, desc[UR8][R4.64+0x14] ;  /* 0x0000140804117981 */ /* 0x000f68000c1e1900 */
[----:B------:R-:W5:Y:S04]  /*04d0*/  LDG.E R19, desc[UR8][R4.64+0x18] ;  /* 0x0000180804137981 */ /* 0x000f68000c1e1900 */
[----:B------:R-:W5:Y:S01]  /*04e0*/  LDG.E R21, desc[UR8][R4.64+0x1c] ;  /* 0x00001c0804157981 */ /* 0x000f62000c1e1900 */
[----:B------:R-:W-:Y:S01]  /*04f0*/  UIADD3 UR4, UPT, UPT, UR4, 0x8, URZ ;  /* 0x0000000804047890 */ /* 0x000fe2000fffe0ff */
[----:B--2---:R-:W-:-:S04]  /*0500*/  FADD R2, R2, R7 ;  /* 0x0000000702027221 */ /* 0x004fc80000000000 */
[----:B---3--:R-:W-:-:S04]  /*0510*/  FADD R2, R2, R9 ;  /* 0x0000000902027221 */ /* 0x008fc80000000000 */
[----:B----4-:R-:W-:-:S04]  /*0520*/  FADD R2, R2, R11 ;  /* 0x0000000b02027221 */ /* 0x010fc80000000000 */
[----:B-----5:R-:W-:-:S04]  /*0530*/  FADD R2, R2, R13 ;  /* 0x0000000d02027221 */ /* 0x020fc80000000000 */
[----:B------:R-:W-:-:S04]  /*0540*/  FADD R2, R2, R15 ;  /* 0x0000000f02027221 */ /* 0x000fc80000000000 */
[----:B------:R-:W-:-:S04]  /*0550*/  FADD R2, R2, R17 ;  /* 0x0000001102027221 */ /* 0x000fc80000000000 */
[----:B------:R-:W-:-:S04]  /*0560*/  FADD R2, R2, R19 ;  /* 0x0000001302027221 */ /* 0x000fc80000000000 */
[----:B------:R-:W-:-:S07]  /*0570*/  FADD R2, R2, R21 ;  /* 0x0000001502027221 */ /* 0x000fce0000000000 */
.L_x_44:
        /* <DEDUP_REMOVED lines=16> */
[----:B------:R-:W5:Y:S01]  /*0680*/  LDG.E R13, desc[UR8][R6.64+0xc] ;  /* 0x00000c08060d7981 */ /* 0x000f62000c1e1900 */
[----:B------:R-:W-:Y:S01]  /*0690*/  UIADD3 UR4, UPT, UPT, UR4, 0x4, URZ ;  /* 0x0000000404047890 */ /* 0x000fe2000fffe0ff */
[----:B--2---:R-:W-:-:S04]  /*06a0*/  FADD R2, R2, R5 ;  /* 0x0000000502027221 */ /* 0x004fc80000000000 */
[----:B---3--:R-:W-:-:S04]  /*06b0*/  FADD R2, R2, R9 ;  /* 0x0000000902027221 */ /* 0x008fc80000000000 */
[----:B----4-:R-:W-:-:S04]  /*06c0*/  FADD R2, R2, R11 ;  /* 0x0000000b02027221 */ /* 0x010fc80000000000 */
[----:B-----5:R-:W-:-:S07]  /*06d0*/  FADD R2, R2, R13 ;  /* 0x0000000d02027221 */ /* 0x020fce0000000000 */
.L_x_45:
[----:B------:R-:W-:Y:S05]  /*06e0*/  BRA.U !UP1, `(.L_x_41) ;  /* 0x00000001092c7547 */ /* 0x000fea000b800000 */
[----:B------:R-:W0:Y:S01]  /*06f0*/  LDC.64 R4, c[0x0][0x388] ;  /* 0x0000e200ff047b82 */ /* 0x000e220000000a00 */
[----:B------:R-:W-:Y:S01]  /*0700*/  IADD3 R3, PT, PT, R3, UR4, RZ ;  /* 0x0000000403037c10 */ /* 0x000fe2000fffe0ff */
[----:B------:R-:W-:-:S04]  /*0710*/  UIADD3 UR5, UPT, UPT, -UR5, URZ, URZ ;  /* 0x000000ff05057290 */ /* 0x000fc8000fffe1ff */
[----:B0-----:R-:W-:-:S08]  /*0720*/  IMAD.WIDE.U32 R4, R3, 0x4, R4 ;  /* 0x0000000403047825 */ /* 0x001fd000078e0004 */
.L_x_46:
[----:B------:R0:W2:Y:S01]  /*0730*/  LDG.E R3, desc[UR8][R4.64] ;  /* 0x0000000804037981 */ /* 0x0000a2000c1e1900 */
[----:B------:R-:W-:-:S04]  /*0740*/  UIADD3 UR5, UPT, UPT, UR5, 0x1, URZ ;  /* 0x0000000105057890 */ /* 0x000fc8000fffe0ff */
[----:B------:R-:W-:Y:S01]  /*0750*/  UISETP.NE.AND UP0, UPT, UR5, URZ, UPT ;  /* 0x000000ff0500728c */ /* 0x000fe2000bf05270 */
[----:B0-----:R-:W-:-:S04]  /*0760*/  IADD3 R4, P0, PT, R4, 0x4, RZ ;  /* 0x0000000404047810 */ /* 0x001fc80007f1e0ff */
[----:B------:R-:W-:Y:S01]  /*0770*/  IADD3.X R5, PT, PT, RZ, R5, RZ, P0, !PT ;  /* 0x00000005ff057210 */ /* 0x000fe200007fe4ff */
[----:B--2---:R-:W-:-:S03]  /*0780*/  FADD R2, R3, R2 ;  /* 0x0000000203027221 */ /* 0x004fc60000000000 */
[----:B------:R-:W-:Y:S05]  /*0790*/  BRA.U UP0, `(.L_x_46) ;  /* 0xfffffffd00e47547 */ /* 0x000fea000b83ffff */
.L_x_41:
[----:B------:R-:W1:Y:S02]  /*07a0*/  LDC.64 R4, c[0x0][0x380] ;  /* 0x0000e000ff047b82 */ /* 0x000e640000000a00 */
[----:B-1----:R-:W-:-:S05]  /*07b0*/  IMAD.WIDE.U32 R4, R0, 0x4, R4 ;  /* 0x0000000400047825 */ /* 0x002fca00078e0004 */
[----:B------:R-:W-:Y:S01]  /*07c0*/  STG.E desc[UR8][R4.64], R2 ;  /* 0x0000000204007986 */ /* 0x000fe2000c101908 */
[----:B------:R-:W-:Y:S05]  /*07d0*/  EXIT ;  /* 0x000000000000794d */ /* 0x000fea0003800000 */
.L_x_47:
        /* <DEDUP_REMOVED lines=10> */
.L_x_65:


//--------------------- .text._Z20MinusMaxAndExpKernelPfS_S_ii --------------------------
	.section	.text._Z20MinusMaxAndExpKernelPfS_S_ii,"ax",@progbits
	.align	128
        .global         _Z20MinusMaxAndExpKernelPfS_S_ii
        .type           _Z20MinusMaxAndExpKernelPfS_S_ii,@function
        .size           _Z20MinusMaxAndExpKernelPfS_S_ii,(.L_x_66 - _Z20MinusMaxAndExpKernelPfS_S_ii)
        .other          _Z20MinusMaxAndExpKernelPfS_S_ii,@"STO_CUDA_ENTRY STV_DEFAULT"
_Z20MinusMaxAndExpKernelPfS_S_ii:
.text._Z20MinusMaxAndExpKernelPfS_S_ii:
[----:B------:R-:W-:Y:S01]  /*0000*/  LDC R1, c[0x0][0x37c] ;  /* 0x0000df00ff017b82 */ /* 0x000fe20000000800 */
[----:B------:R-:W0:Y:S07]  /*0010*/  S2R R7, SR_TID.X ;  /* 0x0000000000077919 */ /* 0x000e2e0000002100 */
[----:B------:R-:W0:Y:S01]  /*0020*/  LDC.64 R4, c[0x0][0x390] ;  /* 0x0000e400ff047b82 */ /* 0x000e220000000a00 */
[----:B------:R-:W1:Y:S01]  /*0030*/  LDCU UR6, c[0x0][0x39c] ;  /* 0x00007380ff0677ac */ /* 0x000e620008000800 */
[----:B------:R-:W1:Y:S01]  /*0040*/  S2R R0, SR_TID.Y ;  /* 0x0000000000007919 */ /* 0x000e620000002200 */
[----:B------:R-:W2:Y:S05]  /*0050*/  LDCU.64 UR4, c[0x0][0x358] ;  /* 0x00006b00ff0477ac */ /* 0x000eaa0008000a00 */
[----:B------:R-:W3:Y:S01]  /*0060*/  LDC.64 R2, c[0x0][0x388] ;  /* 0x0000e200ff027b82 */ /* 0x000ee20000000a00 */
[----:B0-----:R-:W-:-:S04]  /*0070*/  IMAD.WIDE.U32 R4, R7, 0x4, R4 ;  /* 0x0000000407047825 */ /* 0x001fc800078e0004 */
[----:B-1----:R-:W-:Y:S02]  /*0080*/  IMAD R9, R7, UR6, R0 ;  /* 0x0000000607097c24 */ /* 0x002fe4000f8e0200 */
[----:B--2---:R-:W2:Y:S02]  /*0090*/  LDG.E R5, desc[UR4][R4.64] ;  /* 0x0000000404057981 */ /* 0x004ea4000c1e1900 */
[----:B---3--:R-:W-:-:S06]  /*00a0*/  IMAD.WIDE R2, R9, 0x4, R2 ;  /* 0x0000000409027825 */ /* 0x008fcc00078e0202 */
[----:B------:R-:W2:Y:S01]  /*00b0*/  LDG.E R2, desc[UR4][R2.64] ;  /* 0x0000000402027981 */ /* 0x000ea2000c1e1900 */
[----:B------:R-:W-:Y:S01]  /*00c0*/  HFMA2 R7, -RZ, RZ, 0.96630859375, -0.0022525787353515625 ;  /* 0x3bbb989dff077431 */ /* 0x000fe200000001ff */
[----:B------:R-:W-:Y:S01]  /*00d0*/  MOV R11, 0x437c0000 ;  /* 0x437c0000000b7802 */ /* 0x000fe20000000f00 */
[----:B--2---:R-:W-:-:S04]  /*00e0*/  FADD R0, R2, -R5 ;  /* 0x8000000502007221 */ /* 0x004fc80000000000 */
[----:B------:R-:W-:-:S04]  /*00f0*/  FFMA.SAT R6, R0, R7, 0.5 ;  /* 0x3f00000000067423 */ /* 0x000fc80000002007 */
[----:B------:R-:W-:Y:S02]  /*0100*/  FFMA.RM R8, R6, R11, 12582913 ;  /* 0x4b40000106087423 */ /* 0x000fe4000000400b */
[----:B------:R-:W0:Y:S02]  /*0110*/  LDC.64 R6, c[0x0][0x380] ;  /* 0x0000e000ff067b82 */ /* 0x000e240000000a00 */
[----:B------:R-:W-:-:S04]  /*0120*/  FADD R11, R8, -12583039 ;  /* 0xcb40007f080b7421 */ /* 0x000fc80000000000 */
[----:B------:R-:W-:-:S04]  /*0130*/  FFMA R11, R0, 1.4426950216293334961, -R11 ;  /* 0x3fb8aa3b000b7823 */ /* 0x000fc8000000080b */
[----:B------:R-:W-:-:S06]  /*0140*/  FFMA R11, R0, 1.925963033500011079e-08, R11 ;  /* 0x32a57060000b7823 */ /* 0x000fcc000000000b */
[----:B------:R-:W1:Y:S01]  /*0150*/  MUFU.EX2 R11, R11 ;  /* 0x0000000b000b7308 */ /* 0x000e620000000800 */
[----:B------:R-:W-:Y:S01]  /*0160*/  SHF.L.U32 R8, R8, 0x17, RZ ;  /* 0x0000001708087819 */ /* 0x000fe200000006ff */
[----:B0-----:R-:W-:-:S04]  /*0170*/  IMAD.WIDE R2, R9, 0x4, R6 ;  /* 0x0000000409027825 */ /* 0x001fc800078e0206 */
[----:B-1----:R-:W-:-:S05]  /*0180*/  FMUL R5, R8, R11 ;  /* 0x0000000b08057220 */ /* 0x002fca0000400000 */
[----:B------:R-:W-:Y:S01]  /*0190*/  STG.E desc[UR4][R2.64], R5 ;  /* 0x0000000502007986 */ /* 0x000fe2000c101904 */
[----:B------:R-:W-:Y:S05]  /*01a0*/  EXIT ;  /* 0x000000000000794d */ /* 0x000fea0003800000 */
.L_x_48:
        /* <DEDUP_REMOVED lines=13> */
.L_x_66:


//--------------------- .text._Z12RowMaxKernelPfS_ii --------------------------
	.section	.text._Z12RowMaxKernelPfS_ii,"ax",@progbits
	.align	128
        .global         _Z12RowMaxKernelPfS_ii
        .type           _Z12RowMaxKernelPfS_ii,@function
        .size           _Z12RowMaxKernelPfS_ii,(.L_x_67 - _Z12RowMaxKernelPfS_ii)
        .other          _Z12RowMaxKernelPfS_ii,@"STO_CUDA_ENTRY STV_DEFAULT"
_Z12RowMaxKernelPfS_ii:
.text._Z12RowMaxKernelPfS_ii:
[----:B------:R-:W-:Y:S01]  /*0000*/  LDC R1, c[0x0][0x37c] ;  /* 0x0000df00ff017b82 */ /* 0x000fe20000000800 */
[----:B------:R-:W0:Y:S01]  /*0010*/  LDCU UR5, c[0x0][0x394] ;  /* 0x00007280ff0577ac */ /* 0x000e220008000800 */
[----:B------:R-:W1:Y:S01]  /*0020*/  S2R R0, SR_TID.X ;  /* 0x0000000000007919 */ /* 0x000e620000002100 */
[----:B------:R-:W-:Y:S01]  /*0030*/  IMAD.MOV.U32 R2, RZ, RZ, 0x800000 ;  /* 0x00800000ff027424 */ /* 0x000fe200078e00ff */
[----:B------:R-:W2:Y:S01]  /*0040*/  LDCU.64 UR8, c[0x0][0x358] ;  /* 0x00006b00ff0877ac */ /* 0x000ea20008000a00 */
[----:B0-----:R-:W-:-:S09]  /*0050*/  UISETP.GE.AND UP0, UPT, UR5, 0x1, UPT ;  /* 0x000000010500788c */ /* 0x001fd2000bf06270 */
[----:B--2---:R-:W-:Y:S05]  /*0060*/  BRA.U !UP0, `(.L_x_49) ;  /* 0x0000000908407547 */ /* 0x004fea000b800000 */
[----:B------:R-:W-:Y:S02]  /*0070*/  UISETP.GE.U32.AND UP1, UPT, UR5, 0x10, UPT ;  /* 0x000000100500788c */ /* 0x000fe4000bf26070 */
[----:B-1----:R-:W-:Y:S01]  /*0080*/  IMAD R3, R0, UR5, RZ ;  /* 0x0000000500037c24 */ /* 0x002fe2000f8e02ff */
[----:B------:R-:W-:Y:S01]  /*0090*/  ULOP3.LUT UR6, UR5, 0xf, URZ, 0xc0, !UPT ;  /* 0x0000000f05067892 */ /* 0x000fe2000f8ec0ff */
[----:B------:R-:W-:Y:S01]  /*00a0*/  IMAD.MOV.U32 R2, RZ, RZ, 0x800000 ;  /* 0x00800000ff027424 */ /* 0x000fe200078e00ff */
[----:B------:R-:W-:Y:S02]  /*00b0*/  UMOV UR4, URZ ;  /* 0x000000ff00047c82 */ /* 0x000fe40008000000 */
[----:B------:R-:W-:Y:S02]  /*00c0*/  UISETP.NE.AND UP0, UPT, UR6, URZ, UPT ;  /* 0x000000ff0600728c */ /* 0x000fe4000bf05270 */
[----:B------:R-:W-:Y:S09]  /*00d0*/  BRA.U !UP1, `(.L_x_50) ;  /* 0x0000000109f07547 */ /* 0x000ff2000b800000 */
[----:B------:R-:W0:Y:S01]  /*00e0*/  LDC.64 R4, c[0x0][0x388] ;  /* 0x0000e200ff047b82 */ /* 0x000e220000000a00 */
[----:B------:R-:W-:Y:S01]  /*00f0*/  ULOP3.LUT UR4, UR5, 0x7ffffff0, URZ, 0xc0, !UPT ;  /* 0x7ffffff005047892 */ /* 0x000fe2000f8ec0ff */
[----:B------:R-:W-:-:S03]  /*0100*/  IMAD.MOV.U32 R2, RZ, RZ, 0x800000 ;  /* 0x00800000ff027424 */ /* 0x000fc600078e00ff */
[----:B------:R-:W-:Y:S01]  /*0110*/  UIADD3 UR7, UPT, UPT, -UR4, URZ, URZ ;  /* 0x000000ff04077290 */ /* 0x000fe2000fffe1ff */
[----:B0-----:R-:W-:-:S03]  /*0120*/  IMAD.WIDE.U32 R4, R3, 0x4, R4 ;  /* 0x0000000403047825 */ /* 0x001fc600078e0004 */
[----:B------:R-:W-:-:S05]  /*0130*/  IADD3 R4, P0, PT, R4, 0x20, RZ ;  /* 0x0000002004047810 */ /* 0x000fca0007f1e0ff */
[----:B------:R-:W-:-:S08]  /*0140*/  IMAD.X R5, RZ, RZ, R5, P0 ;  /* 0x000000ffff057224 */ /* 0x000fd000000e0605 */
.L_x_51:
        /* <DEDUP_REMOVED lines=18> */
[----:B0-----:R-:W-:-:S05]  /*0270*/  IADD3 R4, P1, PT, R4, 0x40, RZ ;  /* 0x0000004004047810 */ /* 0x001fca0007f3e0ff */
[----:B------:R-:W-:Y:S01]  /*0280*/  IMAD.X R5, RZ, RZ, R5, P1 ;  /* 0x000000ffff057224 */ /* 0x000fe200008e0605 */
[----:B--2---:R-:W-:-:S04]  /*0290*/  FSETP.GT.AND P0, PT, R2, R13, PT ;  /* 0x0000000d0200720b */ /* 0x004fc80003f04000 */
[----:B------:R-:W-:-:S04]  /*02a0*/  FSEL R2, R2, R13, P0 ;  /* 0x0000000d02027208 */ /* 0x000fc80000000000 */
[----:B---3--:R-:W-:-:S04]  /*02b0*/  FSETP.GT.AND P0, PT, R2, R15, PT ;  /* 0x0000000f0200720b */ /* 0x008fc80003f04000 */
[----:B------:R-:W-:-:S04]  /*02c0*/  FSEL R2, R2, R15, P0 ;  /* 0x0000000f02027208 */ /* 0x000fc80000000000 */
[----:B----4-:R-:W-:-:S04]  /*02d0*/  FSETP.GT.AND P0, PT, R2, R17, PT ;  /* 0x000000110200720b */ /* 0x010fc80003f04000 */
[----:B------:R-:W-:-:S04]  /*02e0*/  FSEL R2, R2, R17, P0 ;  /* 0x0000001102027208 */ /* 0x000fc80000000000 */
[----:B-----5:R-:W-:-:S04]  /*02f0*/  FSETP.GT.AND P0, PT, R2, R19, PT ;  /* 0x000000130200720b */ /* 0x020fc80003f04000 */
[----:B------:R-:W-:-:S04]  /*0300*/  FSEL R2, R2, R19, P0 ;  /* 0x0000001302027208 */ /* 0x000fc80000000000 */
[----:B------:R-:W-:-:S04]  /*0310*/  FSETP.GT.AND P0, PT, R2, R21, PT ;  /* 0x000000150200720b */ /* 0x000fc80003f04000 */
        /* <DEDUP_REMOVED lines=22> */
[----:B------:R-:W-:Y:S01]  /*0480*/  FSEL R2, R7, R6, P0 ;  /* 0x0000000607027208 */ /* 0x000fe20000000000 */
[----:B------:R-:W-:Y:S08]  /*0490*/  BRA.U UP1, `(.L_x_51) ;  /* 0xfffffffd012c7547 */ /* 0x000ff0000b83ffff */
.L_x_50:
[----:B------:R-:W-:Y:S05]  /*04a0*/  BRA.U !UP0, `(.L_x_49) ;  /* 0x0000000508307547 */ /* 0x000fea000b800000 */
[----:B------:R-:W-:Y:S02]  /*04b0*/  UISETP.GE.U32.AND UP0, UPT, UR6, 0x8, UPT ;  /* 0x000000080600788c */ /* 0x000fe4000bf06070 */
[----:B------:R-:W-:-:S04]  /*04c0*/  ULOP3.LUT UR7, UR5, 0x7, URZ, 0xc0, !UPT ;  /* 0x0000000705077892 */ /* 0x000fc8000f8ec0ff */
[----:B------:R-:W-:-:S03]  /*04d0*/  UISETP.NE.AND UP1, UPT, UR7, URZ, UPT ;  /* 0x000000ff0700728c */ /* 0x000fc6000bf25270 */
[----:B------:R-:W-:Y:S08]  /*04e0*/  BRA.U !UP0, `(.L_x_52) ;  /* 0x0000000108847547 */ /* 0x000ff0000b800000 */
[----:B------:R-:W0:Y:S01]  /*04f0*/  LDC.64 R4, c[0x0][0x388] ;  /* 0x0000e200ff047b82 */ /* 0x000e220000000a00 */
[----:B------:R-:W1:Y:S01]  /*0500*/  LDCU.64 UR10, c[0x0][0x388] ;  /* 0x00007100ff0a77ac */ /* 0x000e620008000a00 */
[C---:B------:R-:W-:Y:S01]  /*0510*/  VIADD R7, R3.reuse, UR4 ;  /* 0x0000000403077c36 */ /* 0x040fe20008000000 */
[----:B------:R-:W-:-:S03]  /*0520*/  IADD3 R8, P0, PT, R3, UR4, RZ ;  /* 0x0000000403087c10 */ /* 0x000fc6000ff1e0ff */
[----:B0-----:R-:W-:-:S04]  /*0530*/  IMAD.WIDE.U32 R4, R7, 0x4, R4 ;  /* 0x0000000407047825 */ /* 0x001fc800078e0004 */
[----:B------:R-:W-:Y:S01]  /*0540*/  IMAD.X R7, RZ, RZ, RZ, P0 ;  /* 0x000000ffff077224 */ /* 0x000fe200000e06ff */
[C---:B-1----:R-:W-:Y:S01]  /*0550*/  LEA R6, P0, R8.reuse, UR10, 0x2 ;  /* 0x0000000a08067c11 */ /* 0x042fe2000f8010ff */
[----:B------:R-:W2:Y:S03]  /*0560*/  LDG.E R5, desc[UR8][R4.64] ;  /* 0x0000000804057981 */ /* 0x000ea6000c1e1900 */
[----:B------:R-:W-:-:S05]  /*0570*/  LEA.HI.X R7, R8, UR11, R7, 0x2, P0 ;  /* 0x0000000b08077c11 */ /* 0x000fca00080f1407 */
        /* <DEDUP_REMOVED lines=23> */
[----:B------:R-:W-:-:S09]  /*06f0*/  FSEL R2, R2, R21, P0 ;  /* 0x0000001502027208 */ /* 0x000fd20000000000 */
.L_x_52:
        /* <DEDUP_REMOVED lines=25> */
[----:B------:R-:W-:-:S09]  /*0890*/  FSEL R2, R2, R13, P0 ;  /* 0x0000000d02027208 */ /* 0x000fd20000000000 */
.L_x_53:
[----:B------:R-:W-:Y:S05]  /*08a0*/  BRA.U !UP1, `(.L_x_49) ;  /* 0x0000000109307547 */ /* 0x000fea000b800000 */
[----:B------:R-:W0:Y:S01]  /*08b0*/  LDC.64 R4, c[0x0][0x388] ;  /* 0x0000e200ff047b82 */ /* 0x000e220000000a00 */
[----:B------:R-:W-:Y:S01]  /*08c0*/  VIADD R3, R3, UR4 ;  /* 0x0000000403037c36 */ /* 0x000fe20008000000 */
[----:B------:R-:W-:-:S03]  /*08d0*/  UIADD3 UR5, UPT, UPT, -UR5, URZ, URZ ;  /* 0x000000ff05057290 */ /* 0x000fc6000fffe1ff */
[----:B0-----:R-:W-:-:S09]  /*08e0*/  IMAD.WIDE.U32 R4, R3, 0x4, R4 ;  /* 0x0000000403047825 */ /* 0x001fd200078e0004 */
.L_x_54:
[----:B------:R0:W2:Y:S01]  /*08f0*/  LDG.E R3, desc[UR8][R4.64] ;  /* 0x0000000804037981 */ /* 0x0000a2000c1e1900 */
[----:B------:R-:W-:-:S04]  /*0900*/  UIADD3 UR5, UPT, UPT, UR5, 0x1, URZ ;  /* 0x0000000105057890 */ /* 0x000fc8000fffe0ff */
[----:B------:R-:W-:Y:S01]  /*0910*/  UISETP.NE.AND UP0, UPT, UR5, URZ, UPT ;  /* 0x000000ff0500728c */ /* 0x000fe2000bf05270 */
[----:B0-----:R-:W-:-:S05]  /*0920*/  IADD3 R4, P1, PT, R4, 0x4, RZ ;  /* 0x0000000404047810 */ /* 0x001fca0007f3e0ff */
[----:B------:R-:W-:Y:S01]  /*0930*/  IMAD.X R5, RZ, RZ, R5, P1 ;  /* 0x000000ffff057224 */ /* 0x000fe200008e0605 */
[----:B--2---:R-:W-:-:S04]  /*0940*/  FSETP.GT.AND P0, PT, R2, R3, PT ;  /* 0x000000030200720b */ /* 0x004fc80003f04000 */
[----:B------:R-:W-:Y:S01]  /*0950*/  FSEL R2, R2, R3, P0 ;  /* 0x0000000302027208 */ /* 0x000fe20000000000 */
[----:B------:R-:W-:Y:S08]  /*0960*/  BRA.U UP0, `(.L_x_54) ;  /* 0xfffffffd00e07547 */ /* 0x000ff0000b83ffff */
.L_x_49:
[----:B------:R-:W1:Y:S02]  /*0970*/  LDC.64 R4, c[0x0][0x380] ;  /* 0x0000e000ff047b82 */ /* 0x000e640000000a00 */
[----:B-1----:R-:W-:-:S05]  /*0980*/  IMAD.WIDE.U32 R4, R0, 0x4, R4 ;  /* 0x0000000400047825 */ /* 0x002fca00078e0004 */
[----:B------:R-:W-:Y:S01]  /*0990*/  STG.E desc[UR8][R4.64], R2 ;  /* 0x0000000204007986 */ /* 0x000fe2000c101908 */
[----:B------:R-:W-:Y:S05]  /*09a0*/  EXIT ;  /* 0x000000000000794d */ /* 0x000fea0003800000 */
.L_x_55:
        /* <DEDUP_REMOVED lines=13> */
.L_x_67:


//--------------------- .text._Z20QKDotAndScalarKernelPfS_S_iiif --------------------------
	.section	.text._Z20QKDotAndScalarKernelPfS_S_iiif,"ax",@progbits
	.align	128
        .global         _Z20QKDotAndScalarKernelPfS_S_iiif
        .type           _Z20QKDotAndScalarKernelPfS_S_iiif,@function
        .size           _Z20QKDotAndScalarKernelPfS_S_iiif,(.L_x_68 - _Z20QKDotAndScalarKernelPfS_S_iiif)
        .other          _Z20QKDotAndScalarKernelPfS_S_iiif,@"STO_CUDA_ENTRY STV_DEFAULT"
_Z20QKDotAndScalarKernelPfS_S_iiif:
.text._Z20QKDotAndScalarKernelPfS_S_iiif:
[----:B------:R-:W-:Y:S01]  /*0000*/  LDC R1, c[0x0][0x37c] ;  /* 0x0000df00ff017b82 */ /* 0x000fe20000000800 */
[----:B------:R-:W0:Y:S01]  /*0010*/  LDCU UR5, c[0x0][0x3a0] ;  /* 0x00007400ff0577ac */ /* 0x000e220008000800 */
[----:B------:R-:W1:Y:S01]  /*0020*/  S2R R0, SR_TID.X ;  /* 0x0000000000007919 */ /* 0x000e620000002100 */
[----:B------:R-:W-:Y:S01]  /*0030*/  HFMA2 R15, -RZ, RZ, 0, 0 ;  /* 0x00000000ff0f7431 */ /* 0x000fe200000001ff */
[----:B------:R-:W2:Y:S01]  /*0040*/  LDCU.64 UR8, c[0x0][0x358] ;  /* 0x00006b00ff0877ac */ /* 0x000ea20008000a00 */
[----:B------:R-:W3:Y:S01]  /*0050*/  S2R R7, SR_TID.Y ;  /* 0x0000000000077919 */ /* 0x000ee20000002200 */
[----:B0-----:R-:W-:-:S09]  /*0060*/  UISETP.GE.AND UP0, UPT, UR5, 0x1, UPT ;  /* 0x000000010500788c */ /* 0x001fd2000bf06270 */
[----:B--2---:R-:W-:Y:S05]  /*0070*/  BRA.U !UP0, `(.L_x_56) ;  /* 0x0000000908cc7547 */ /* 0x004fea000b800000 */
[----:B------:R-:W-:Y:S02]  /*0080*/  UISETP.GE.U32.AND UP1, UPT, UR5, 0x10, UPT ;  /* 0x000000100500788c */ /* 0x000fe4000bf26070 */
[----:B-1----:R-:W-:Y:S01]  /*0090*/  IMAD R6, R0, UR5, RZ ;  /* 0x0000000500067c24 */ /* 0x002fe2000f8e02ff */
[----:B------:R-:W-:Y:S02]  /*00a0*/  ULOP3.LUT UR6, UR5, 0xf, URZ, 0xc0, !UPT ;  /* 0x0000000f05067892 */ /* 0x000fe4000f8ec0ff */
[----:B---3--:R-:W-:Y:S01]  /*00b0*/  IMAD R8, R7, UR5, RZ ;  /* 0x0000000507087c24 */ /* 0x008fe2000f8e02ff */
[----:B------:R-:W-:Y:S01]  /*00c0*/  MOV R15, RZ ;  /* 0x000000ff000f7202 */ /* 0x000fe20000000f00 */
[----:B------:R-:W-:Y:S01]  /*00d0*/  UMOV UR4, URZ ;  /* 0x000000ff00047c82 */ /* 0x000fe20008000000 */
[----:B------:R-:W-:Y:S01]  /*00e0*/  UISETP.NE.AND UP0, UPT, UR6, URZ, UPT ;  /* 0x000000ff0600728c */ /* 0x000fe2000bf05270 */
[----:B------:R-:W-:Y:S10]  /*00f0*/  BRA.U !UP1, `(.L_x_57) ;  /* 0x0000000509087547 */ /* 0x000ff4000b800000 */
[----:B------:R-:W0:Y:S01]  /*0100*/  LDC.64 R2, c[0x0][0x388] ;  /* 0x0000e200ff027b82 */ /* 0x000e220000000a00 */
[----:B------:R-:W-:Y:S01]  /*0110*/  ULOP3.LUT UR4, UR5, 0x7ffffff0, URZ, 0xc0, !UPT ;  /* 0x7ffffff005047892 */ /* 0x000fe2000f8ec0ff */
[----:B------:R-:W-:-:S03]  /*0120*/  MOV R15, RZ ;  /* 0x000000ff000f7202 */ /* 0x000fc60000000f00 */
[----:B------:R-:W-:-:S03]  /*0130*/  UIADD3 UR7, UPT, UPT, -UR4, URZ, URZ ;  /* 0x000000ff04077290 */ /* 0x000fc6000fffe1ff */
[----:B------:R-:W1:Y:S01]  /*0140*/  LDC.64 R4, c[0x0][0x390] ;  /* 0x0000e400ff047b82 */ /* 0x000e620000000a00 */
[----:B0-----:R-:W-:-:S03]  /*0150*/  IMAD.WIDE.U32 R2, R6, 0x4, R2 ;  /* 0x0000000406027825 */ /* 0x001fc600078e0002 */
[----:B------:R-:W-:Y:S01]  /*0160*/  IADD3 R2, P0, PT, R2, 0x20, RZ ;  /* 0x0000002002027810 */ /* 0x000fe20007f1e0ff */
[----:B-1----:R-:W-:-:S03]  /*0170*/  IMAD.WIDE.U32 R4, R8, 0x4, R4 ;  /* 0x0000000408047825 */ /* 0x002fc600078e0004 */
[----:B------:R-:W-:Y:S02]  /*0180*/  IADD3.X R3, PT, PT, RZ, R3, RZ, P0, !PT ;  /* 0x00000003ff037210 */ /* 0x000fe400007fe4ff */
[----:B------:R-:W-:-:S04]  /*0190*/  IADD3 R4, P1, PT, R4, 0x20, RZ ;  /* 0x0000002004047810 */ /* 0x000fc80007f3e0ff */
[----:B------:R-:W-:-:S09]  /*01a0*/  IADD3.X R5, PT, PT, RZ, R5, RZ, P1, !PT ;  /* 0x00000005ff057210 */ /* 0x000fd20000ffe4ff */
.L_x_58:
[----:B------:R-:W2:Y:S04]  /*01b0*/  LDG.E R16, desc[UR8][R2.64+-0x20] ;  /* 0xffffe00802107981 */ /* 0x000ea8000c1e1900 */
[----:B------:R-:W2:Y:S04]  /*01c0*/  LDG.E R17, desc[UR8][R4.64+-0x20] ;  /* 0xffffe00804117981 */ /* 0x000ea8000c1e1900 */
[----:B------:R-:W3:Y:S04]  /*01d0*/  LDG.E R18, desc[UR8][R2.64+-0x1c] ;  /* 0xffffe40802127981 */ /* 0x000ee8000c1e1900 */
[----:B------:R-:W3:Y:S04]  /*01e0*/  LDG.E R25, desc[UR8][R4.64+-0x1c] ;  /* 0xffffe40804197981 */ /* 0x000ee8000c1e1900 */
[----:B------:R-:W4:Y:S04]  /*01f0*/  LDG.E R19, desc[UR8][R2.64+-0x18] ;  /* 0xffffe80802137981 */ /* 0x000f28000c1e1900 */
        /* <DEDUP_REMOVED lines=10> */
[----:B------:R-:W5:Y:S01]  /*02a0*/  LDG.E R14, desc[UR8][R4.64+-0x4] ;  /* 0xfffffc08040e7981 */ /* 0x000f62000c1e1900 */
[----:B--2---:R-:W-:-:S03]  /*02b0*/  FFMA R17, R16, R17, R15 ;  /* 0x0000001110117223 */ /* 0x004fc6000000000f */
[----:B------:R-:W2:Y:S04]  /*02c0*/  LDG.E R15, desc[UR8][R2.64] ;  /* 0x00000008020f7981 */ /* 0x000ea8000c1e1900 */
[----:B------:R-:W2:Y:S01]  /*02d0*/  LDG.E R16, desc[UR8][R4.64] ;  /* 0x0000000804107981 */ /* 0x000ea2000c1e1900 */
[----:B---3--:R-:W-:-:S03]  /*02e0*/  FFMA R26, R18, R25, R17 ;  /* 0x00000019121a7223 */ /* 0x008fc60000000011 */
[----:B------:R-:W3:Y:S04]  /*02f0*/  LDG.E R17, desc[UR8][R2.64+0x4] ;  /* 0x0000040802117981 */ /* 0x000ee8000c1e1900 */
[----:B------:R-:W3:Y:S01]  /*0300*/  LDG.E R18, desc[UR8][R4.64+0x4] ;  /* 0x0000040804127981 */ /* 0x000ee2000c1e1900 */
[----:B----4-:R-:W-:-:S03]  /*0310*/  FFMA R25, R19, R20, R26 ;  /* 0x0000001413197223 */ /* 0x010fc6000000001a */
[----:B------:R-:W4:Y:S04]  /*0320*/  LDG.E R19, desc[UR8][R2.64+0x8] ;  /* 0x0000080802137981 */ /* 0x000f28000c1e1900 */
[----:B------:R-:W4:Y:S01]  /*0330*/  LDG.E R20, desc[UR8][R4.64+0x8] ;  /* 0x0000080804147981 */ /* 0x000f22000c1e1900 */
[----:B-----5:R-:W-:-:S03]  /*0340*/  FFMA R26, R22, R21, R25 ;  /* 0x00000015161a7223 */ /* 0x020fc60000000019 */
[----:B------:R-:W5:Y:S04]  /*0350*/  LDG.E R21, desc[UR8][R2.64+0xc] ;  /* 0x00000c0802157981 */ /* 0x000f68000c1e1900 */
[----:B------:R-:W5:Y:S01]  /*0360*/  LDG.E R22, desc[UR8][R4.64+0xc] ;  /* 0x00000c0804167981 */ /* 0x000f62000c1e1900 */
[----:B------:R-:W-:-:S03]  /*0370*/  FFMA R26, R23, R24, R26 ;  /* 0x00000018171a7223 */ /* 0x000fc6000000001a */
        /* <DEDUP_REMOVED lines=9> */
[----:B------:R0:W5:Y:S04]  /*0410*/  LDG.E R13, desc[UR8][R2.64+0x1c] ;  /* 0x00001c08020d7981 */ /* 0x000168000c1e1900 */
[----:B------:R1:W5:Y:S01]  /*0420*/  LDG.E R14, desc[UR8][R4.64+0x1c] ;  /* 0x00001c08040e7981 */ /* 0x000362000c1e1900 */
[----:B------:R-:W-:-:S04]  /*0430*/  UIADD3 UR7, UPT, UPT, UR7, 0x10, URZ ;  /* 0x0000001007077890 */ /* 0x000fc8000fffe0ff */
[----:B------:R-:W-:Y:S01]  /*0440*/  UISETP.NE.AND UP1, UPT, UR7, URZ, UPT ;  /* 0x000000ff0700728c */ /* 0x000fe2000bf25270 */
[----:B0-----:R-:W-:Y:S02]  /*0450*/  IADD3 R2, P0, PT, R2, 0x40, RZ ;  /* 0x0000004002027810 */ /* 0x001fe40007f1e0ff */
[----:B-1----:R-:W-:Y:S02]  /*0460*/  IADD3 R4, P1, PT, R4, 0x40, RZ ;  /* 0x0000004004047810 */ /* 0x002fe40007f3e0ff */
[----:B------:R-:W-:Y:S02]  /*0470*/  IADD3.X R3, PT, PT, RZ, R3, RZ, P0, !PT ;  /* 0x00000003ff037210 */ /* 0x000fe400007fe4ff */
[----:B------:R-:W-:Y:S01]  /*0480*/  IADD3.X R5, PT, PT, RZ, R5, RZ, P1, !PT ;  /* 0x00000005ff057210 */ /* 0x000fe20000ffe4ff */
[----:B--2---:R-:W-:-:S04]  /*0490*/  FFMA R16, R15, R16, R26 ;  /* 0x000000100f107223 */ /* 0x004fc8000000001a */
[----:B---3--:R-:W-:-:S04]  /*04a0*/  FFMA R16, R17, R18, R16 ;  /* 0x0000001211107223 */ /* 0x008fc80000000010 */
[----:B----4-:R-:W-:-:S04]  /*04b0*/  FFMA R16, R19, R20, R16 ;  /* 0x0000001413107223 */ /* 0x010fc80000000010 */
[----:B-----5:R-:W-:-:S04]  /*04c0*/  FFMA R16, R21, R22, R16 ;  /* 0x0000001615107223 */ /* 0x020fc80000000010 */
[----:B------:R-:W-:-:S04]  /*04d0*/  FFMA R16, R23, R24, R16 ;  /* 0x0000001817107223 */ /* 0x000fc80000000010 */
[----:B------:R-:W-:-:S04]  /*04e0*/  FFMA R9, R9, R10, R16 ;  /* 0x0000000a09097223 */ /* 0x000fc80000000010 */
[----:B------:R-:W-:-:S04]  /*04f0*/  FFMA R12, R12, R11, R9 ;  /* 0x0000000b0c0c7223 */ /* 0x000fc80000000009 */
[----:B------:R-:W-:Y:S01]  /*0500*/  FFMA R15, R13, R14, R12 ;  /* 0x0000000e0d0f7223 */ /* 0x000fe2000000000c */
[----:B------:R-:W-:Y:S06]  /*0510*/  BRA.U UP1, `(.L_x_58) ;  /* 0xfffffffd01247547 */ /* 0x000fec000b83ffff */
.L_x_57:
        /* <DEDUP_REMOVED lines=8> */
[----:B------:R-:W-:Y:S01]  /*05a0*/  IADD3 R5, P1, PT, R6, UR4, RZ ;  /* 0x0000000406057c10 */ /* 0x000fe2000ff3e0ff */
[----:B------:R-:W2:Y:S01]  /*05b0*/  LDCU.64 UR12, c[0x0][0x390] ;  /* 0x00007200ff0c77ac */ /* 0x000ea20008000a00 */
[C---:B------:R-:W-:Y:S02]  /*05c0*/  IADD3 R9, P0, PT, R8.reuse, UR4, RZ ;  /* 0x0000000408097c10 */ /* 0x040fe4000ff1e0ff */
[----:B------:R-:W3:Y:S01]  /*05d0*/  LDC.64 R10, c[0x0][0x390] ;  /* 0x0000e400ff0a7b82 */ /* 0x000ee20000000a00 */
[----:B------:R-:W-:Y:S02]  /*05e0*/  IADD3 R3, PT, PT, R8, UR4, RZ ;  /* 0x0000000408037c10 */ /* 0x000fe4000fffe0ff */
[----:B------:R-:W-:-:S02]  /*05f0*/  IADD3.X R18, PT, PT, RZ, RZ, RZ, P1, !PT ;  /* 0x000000ffff127210 */ /* 0x000fc40000ffe4ff */
[----:B------:R-:W-:Y:S02]  /*0600*/  IADD3.X R14, PT, PT, RZ, RZ, RZ, P0, !PT ;  /* 0x000000ffff0e7210 */ /* 0x000fe400007fe4ff */
[----:B-1----:R-:W-:Y:S02]  /*0610*/  LEA R4, P1, R5, UR10, 0x2 ;  /* 0x0000000a05047c11 */ /* 0x002fe4000f8210ff */
[----:B--2---:R-:W-:Y:S01]  /*0620*/  LEA R2, P0, R9, UR12, 0x2 ;  /* 0x0000000c09027c11 */ /* 0x004fe2000f8010ff */
[----:B0-----:R-:W-:Y:S01]  /*0630*/  IMAD.WIDE.U32 R16, R17, 0x4, R12 ;  /* 0x0000000411107825 */ /* 0x001fe200078e000c */
[----:B------:R-:W-:-:S05]  /*0640*/  LEA.HI.X R5, R5, UR11, R18, 0x2, P1 ;  /* 0x0000000b05057c11 */ /* 0x000fca00088f1412 */
[----:B------:R-:W2:Y:S01]  /*0650*/  LDG.E R16, desc[UR8][R16.64] ;  /* 0x0000000810107981 */ /* 0x000ea2000c1e1900 */
[----:B---3--:R-:W-:Y:S01]  /*0660*/  IMAD.WIDE.U32 R10, R3, 0x4, R10 ;  /* 0x00000004030a7825 */ /* 0x008fe200078e000a */
[----:B------:R-:W-:Y:S02]  /*0670*/  LEA.HI.X R3, R9, UR13, R14, 0x2, P0 ;  /* 0x0000000d09037c11 */ /* 0x000fe400080f140e */
[----:B------:R-:W3:Y:S04]  /*0680*/  LDG.E R19, desc[UR8][R4.64+0x4] ;  /* 0x0000040804137981 */ /* 0x000ee8000c1e1900 */
[----:B------:R-:W2:Y:S04]  /*0690*/  LDG.E R14, desc[UR8][R10.64] ;  /* 0x000000080a0e7981 */ /* 0x000ea8000c1e1900 */
        /* <DEDUP_REMOVED lines=13> */
[----:B------:R-:W-:Y:S01]  /*0770*/  UIADD3 UR4, UPT, UPT, UR4, 0x8, URZ ;  /* 0x0000000804047890 */ /* 0x000fe2000fffe0ff */
[----:B--2---:R-:W-:-:S04]  /*0780*/  FFMA R14, R16, R14, R15 ;  /* 0x0000000e100e7223 */ /* 0x004fc8000000000f */
[----:B---3--:R-:W-:-:S04]  /*0790*/  FFMA R14, R19, R18, R14 ;  /* 0x00000012130e7223 */ /* 0x008fc8000000000e */
[----:B----4-:R-:W-:-:S04]  /*07a0*/  FFMA R14, R21, R20, R14 ;  /* 0x00000014150e7223 */ /* 0x010fc8000000000e */
[----:B-----5:R-:W-:-:S04]  /*07b0*/  FFMA R14, R23, R22, R14 ;  /* 0x00000016170e7223 */ /* 0x020fc8000000000e */
[----:B------:R-:W-:-:S04]  /*07c0*/  FFMA R25, R25, R24, R14 ;  /* 0x0000001819197223 */ /* 0x000fc8000000000e */
[----:B------:R-:W-:-:S04]  /*07d0*/  FFMA R12, R12, R13, R25 ;  /* 0x0000000d0c0c7223 */ /* 0x000fc80000000019 */
[----:B------:R-:W-:-:S04]  /*07e0*/  FFMA R10, R9, R10, R12 ;  /* 0x0000000a090a7223 */ /* 0x000fc8000000000c */
[----:B------:R-:W-:-:S07]  /*07f0*/  FFMA R15, R11, R17, R10 ;  /* 0x000000110b0f7223 */ /* 0x000fce000000000a */
.L_x_59:
[----:B------:R-:W-:Y:S05]  /*0800*/  BRA.U !UP1, `(.L_x_56) ;  /* 0x0000000109e87547 */ /* 0x000fea000b800000 */
[----:B------:R-:W-:Y:S02]  /*0810*/  UISETP.GE.U32.AND UP0, UPT, UR7, 0x4, UPT ;  /* 0x000000040700788c */ /* 0x000fe4000bf06070 */
[----:B------:R-:W-:-:S04]  /*0820*/  ULOP3.LUT UR5, UR5, 0x3, URZ, 0xc0, !UPT ;  /* 0x0000000305057892 */ /* 0x000fc8000f8ec0ff */
[----:B------:R-:W-:-:S03]  /*0830*/  UISETP.NE.AND UP1, UPT, UR5, URZ, UPT ;  /* 0x000000ff0500728c */ /* 0x000fc6000bf25270 */
[----:B------:R-:W-:Y:S08]  /*0840*/  BRA.U !UP0, `(.L_x_60) ;  /* 0x0000000108747547 */ /* 0x000ff0000b800000 */
[----:B------:R-:W0:Y:S01]  /*0850*/  LDC.64 R12, c[0x0][0x388] ;  /* 0x0000e200ff0c7b82 */ /* 0x000e220000000a00 */
[----:B------:R-:W1:Y:S01]  /*0860*/  LDCU.64 UR6, c[0x0][0x388] ;  /* 0x00007100ff0677ac */ /* 0x000e620008000a00 */
[----:B------:R-:W-:Y:S02]  /*0870*/  IADD3 R3, PT, PT, R6, UR4, RZ ;  /* 0x0000000406037c10 */ /* 0x000fe4000fffe0ff */
[----:B------:R-:W-:Y:S01]  /*0880*/  IADD3 R5, PT, PT, R8, UR4, RZ ;  /* 0x0000000408057c10 */ /* 0x000fe2000fffe0ff */
[----:B------:R-:W2:Y:S01]  /*0890*/  LDCU.64 UR10, c[0x0][0x390] ;  /* 0x00007200ff0a77ac */ /* 0x000ea20008000a00 */
[----:B------:R-:W-:Y:S02]  /*08a0*/  IADD3 R9, P1, PT, R6, UR4, RZ ;  /* 0x0000000406097c10 */ /* 0x000fe4000ff3e0ff */
[----:B------:R-:W3:Y:S01]  /*08b0*/  LDC.64 R10, c[0x0][0x390] ;  /* 0x0000e400ff0a7b82 */ /* 0x000ee20000000a00 */
[----:B------:R-:W-:Y:S02]  /*08c0*/  IADD3 R16, P0, PT, R8, UR4, RZ ;  /* 0x0000000408107c10 */ /* 0x000fe4000ff1e0ff */
[----:B------:R-:W-:-:S02]  /*08d0*/  IADD3.X R14, PT, PT, RZ, RZ, RZ, P1, !PT ;  /* 0x000000ffff0e7210 */ /* 0x000fc40000ffe4ff */
[----:B------:R-:W-:Y:S02]  /*08e0*/  IADD3.X R17, PT, PT, RZ, RZ, RZ, P0, !PT ;  /* 0x000000ffff117210 */ /* 0x000fe400007fe4ff */
[----:B-1----:R-:W-:Y:S02]  /*08f0*/  LEA R4, P1, R9, UR6, 0x2 ;  /* 0x0000000609047c11 */ /* 0x002fe4000f8210ff */
[----:B--2---:R-:W-:Y:S01]  /*0900*/  LEA R2, P0, R16, UR10, 0x2 ;  /* 0x0000000a10027c11 */ /* 0x004fe2000f8010ff */
[----:B0-----:R-:W-:-:S03]  /*0910*/  IMAD.WIDE.U32 R12, R3, 0x4, R12 ;  /* 0x00000004030c7825 */ /* 0x001fc600078e000c */
[----:B------:R-:W-:-:S03]  /*0920*/  LEA.HI.X R3, R16, UR11, R17, 0x2, P0 ;  /* 0x0000000b10037c11 */ /* 0x000fc600080f1411 */
[----:B------:R-:W2:Y:S01]  /*0930*/  LDG.E R12, desc[UR8][R12.64] ;  /* 0x000000080c0c7981 */ /* 0x000ea2000c1e1900 */
[----:B---3--:R-:W-:Y:S01]  /*0940*/  IMAD.WIDE.U32 R10, R5, 0x4, R10 ;  /* 0x00000004050a7825 */ /* 0x008fe200078e000a */
[----:B------:R-:W-:Y:S02]  /*0950*/  LEA.HI.X R5, R9, UR7, R14, 0x2, P1 ;  /* 0x0000000709057c11 */ /* 0x000fe400088f140e */
[----:B------:R-:W3:Y:S04]  /*0960*/  LDG.E R17, desc[UR8][R2.64+0x8] ;  /* 0x0000080802117981 */ /* 0x000ee8000c1e1900 */
[----:B------:R-:W2:Y:S04]  /*0970*/  LDG.E R10, desc[UR8][R10.64] ;  /* 0x000000080a0a7981 */ /* 0x000ea8000c1e1900 */
[----:B------:R-:W4:Y:S04]  /*0980*/  LDG.E R14, desc[UR8][R4.64+0x4] ;  /* 0x00000408040e7981 */ /* 0x000f28000c1e1900 */
[----:B------:R-:W4:Y:S04]  /*0990*/  LDG.E R9, desc[UR8][R2.64+0x4] ;  /* 0x0000040802097981 */ /* 0x000f28000c1e1900 */
[----:B------:R-:W3:Y:S04]  /*09a0*/  LDG.E R16, desc[UR8][R4.64+0x8] ;  /* 0x0000080804107981 */ /* 0x000ee8000c1e1900 */
[----:B------:R-:W5:Y:S04]  /*09b0*/  LDG.E R18, desc[UR8][R4.64+0xc] ;  /* 0x00000c0804127981 */ /* 0x000f68000c1e1900 */
[----:B------:R-:W5:Y:S01]  /*09c0*/  LDG.E R19, desc[UR8][R2.64+0xc] ;  /* 0x00000c0802137981 */ /* 0x000f62000c1e1900 */
[----:B------:R-:W-:Y:S01]  /*09d0*/  UIADD3 UR4, UPT, UPT, UR4, 0x4, URZ ;  /* 0x0000000404047890 */ /* 0x000fe2000fffe0ff */
[----:B--2---:R-:W-:-:S04]  /*09e0*/  FFMA R15, R12, R10, R15 ;  /* 0x0000000a0c0f7223 */ /* 0x004fc8000000000f */
[----:B----4-:R-:W-:-:S04]  /*09f0*/  FFMA R9, R14, R9, R15 ;  /* 0x000000090e097223 */ /* 0x010fc8000000000f */
[----:B---3--:R-:W-:-:S04]  /*0a00*/  FFMA R9, R16, R17, R9 ;  /* 0x0000001110097223 */ /* 0x008fc80000000009 */
[----:B-----5:R-:W-:-:S07]  /*0a10*/  FFMA R15, R18, R19, R9 ;  /* 0x00000013120f7223 */ /* 0x020fce0000000009 */
.L_x_60:
[----:B------:R-:W-:Y:S05]  /*0a20*/  BRA.U !UP1, `(.L_x_56) ;  /* 0x0000000109607547 */ /* 0x000fea000b800000 */
[----:B------:R-:W0:Y:S01]  /*0a30*/  LDC.64 R2, c[0x0][0x390] ;  /* 0x0000e400ff027b82 */ /* 0x000e220000000a00 */
[----:B------:R-:W-:Y:S01]  /*0a40*/  IADD3 R9, PT, PT, R8, UR4, RZ ;  /* 0x0000000408097c10 */ /* 0x000fe2000fffe0ff */
[----:B------:R-:W-:Y:S01]  /*0a50*/  UIADD3 UR5, UPT, UPT, -UR5, URZ, URZ ;  /* 0x000000ff05057290 */ /* 0x000fe2000fffe1ff */
[----:B------:R-:W-:-:S05]  /*0a60*/  IADD3 R11, PT, PT, R6, UR4, RZ ;  /* 0x00000004060b7c10 */ /* 0x000fca000fffe0ff */
[----:B------:R-:W1:Y:S01]  /*0a70*/  LDC.64 R4, c[0x0][0x388] ;  /* 0x0000e200ff047b82 */ /* 0x000e620000000a00 */
[----:B0-----:R-:W-:-:S05]  /*0a80*/  IMAD.WIDE.U32 R2, R9, 0x4, R2 ;  /* 0x0000000409027825 */ /* 0x001fca00078e0002 */
[----:B------:R-:W-:Y:S02]  /*0a90*/  MOV R9, R3 ;  /* 0x0000000300097202 */ /* 0x000fe40000000f00 */
[----:B------:R-:W-:Y:S01]  /*0aa0*/  MOV R8, R2 ;  /* 0x0000000200087202 */ /* 0x000fe20000000f00 */
[----:B-1----:R-:W-:-:S03]  /*0ab0*/  IMAD.WIDE.U32 R4, R11, 0x4, R4 ;  /* 0x000000040b047825 */ /* 0x002fc600078e0004 */
[----:B------:R-:W-:Y:S02]  /*0ac0*/  MOV R6, R4 ;  /* 0x0000000400067202 */ /* 0x000fe40000000f00 */
[----:B------:R-:W-:-:S07]  /*0ad0*/  MOV R3, R5 ;  /* 0x0000000500037202 */ /* 0x000fce0000000f00 */
.L_x_61:
[----:B------:R-:W-:Y:S02]  /*0ae0*/  MOV R2, R6 ;  /* 0x0000000600027202 */ /* 0x000fe40000000f00 */
[----:B------:R-:W-:Y:S02]  /*0af0*/  MOV R4, R8 ;  /* 0x0000000800047202 */ /* 0x000fe40000000f00 */
[----:B------:R-:W-:Y:S02]  /*0b00*/  MOV R5, R9 ;  /* 0x0000000900057202 */ /* 0x000fe40000000f00 */
[----:B------:R0:W2:Y:S04]  /*0b10*/  LDG.E R2, desc[UR8][R2.64] ;  /* 0x0000000802027981 */ /* 0x0000a8000c1e1900 */
[----:B------:R-:W2:Y:S01]  /*0b20*/  LDG.E R4, desc[UR8][R4.64] ;  /* 0x0000000804047981 */ /* 0x000ea2000c1e1900 */
[----:B------:R-:W-:Y:S01]  /*0b30*/  UIADD3 UR5, UPT, UPT, UR5, 0x1, URZ ;  /* 0x0000000105057890 */ /* 0x000fe2000fffe0ff */
[----:B------:R-:W-:-:S02]  /*0b40*/  IADD3 R8, P0, PT, R8, 0x4, RZ ;  /* 0x0000000408087810 */ /* 0x000fc40007f1e0ff */
[----:B------:R-:W-:Y:S01]  /*0b50*/  IADD3 R6, P1, PT, R6, 0x4, RZ ;  /* 0x0000000406067810 */ /* 0x000fe20007f3e0ff */
[----:B------:R-:W-:Y:S01]  /*0b60*/  UISETP.NE.AND UP0, UPT, UR5, URZ, UPT ;  /* 0x000000ff0500728c */ /* 0x000fe2000bf05270 */
[----:B------:R-:W-:Y:S02]  /*0b70*/  IADD3.X R9, PT, PT, RZ, R9, RZ, P0, !PT ;  /* 0x00000009ff097210 */ /* 0x000fe400007fe4ff */
[----:B0-----:R-:W-:Y:S01]  /*0b80*/  IADD3.X R3, PT, PT, RZ, R3, RZ, P1, !PT ;  /* 0x00000003ff037210 */ /* 0x001fe20000ffe4ff */
[----:B--2---:R-:W-:-:S05]  /*0b90*/  FFMA R15, R2, R4, R15 ;  /* 0x00000004020f7223 */ /* 0x004fca000000000f */
[----:B------:R-:W-:Y:S05]  /*0ba0*/  BRA.U UP0, `(.L_x_61) ;  /* 0xfffffffd00cc7547 */ /* 0x000fea000b83ffff */
.L_x_56:
[----:B------:R-:W0:Y:S01]  /*0bb0*/  LDC.64 R2, c[0x0][0x380] ;  /* 0x0000e000ff027b82 */ /* 0x000e220000000a00 */
[----:B------:R-:W1:Y:S01]  /*0bc0*/  LDCU UR5, c[0x0][0x39c] ;  /* 0x00007380ff0577ac */ /* 0x000e620008000800 */
[----:B------:R-:W2:Y:S01]  /*0bd0*/  LDCU UR4, c[0x0][0x3a4] ;  /* 0x00007480ff0477ac */ /* 0x000ea20008000800 */
[----:B-1-3--:R-:W-:Y:S02]  /*0be0*/  IMAD R7, R0, UR5, R7 ;  /* 0x0000000500077c24 */ /* 0x00afe4000f8e0207 */
[----:B--2---:R-:W-:Y:S02]  /*0bf0*/  FMUL R15, R15, UR4 ;  /* 0x000000040f0f7c20 */ /* 0x004fe40008400000 */
[----:B0-----:R-:W-:-:S05]  /*0c00*/  IMAD.WIDE R2, R7, 0x4, R2 ;  /* 0x0000000407027825 */ /* 0x001fca00078e0202 */
[----:B------:R-:W-:Y:S01]  /*0c10*/  STG.E desc[UR8][R2.64], R15 ;  /* 0x0000000f02007986 */ /* 0x000fe2000c101908 */
[----:B------:R-:W-:Y:S05]  /*0c20*/  EXIT ;  /* 0x000000000000794d */ /* 0x000fea0003800000 */
.L_x_62:
        /* <DEDUP_REMOVED lines=13> */
.L_x_68:


//--------------------- .nv.shared._Z18UpdateMiLiOiKernelPfS_S_S_S_S_S_iii --------------------------
	.section	.nv.shared._Z18UpdateMiLiOiKernelPfS_S_S_S_S_S_iii,"aw",@nobits
	.sectionflags	@""
	.align	4
.nv.shared._Z18UpdateMiLiOiKernelPfS_S_S_S_S_S_iii:
	.zero		1280


//--------------------- .nv.shared.reserved.0     --------------------------
	.section	.nv.shared.reserved.0,"aw",@nobits
	.weak		__nv_reservedSMEM_offset_0_alias
	.size		__nv_reservedSMEM_offset_0_alias, 0, 64
	.other		__nv_reservedSMEM_offset_0_alias,@"STO_CUDA_RESERVED_SHARED STV_DEFAULT"
__nv_reservedSMEM_offset_0_alias:
	.zero		0
	.zero		64


//--------------------- .nv.constant0._Z18UpdateMiLiOiKernelPfS_S_S_S_S_S_iii --------------------------
	.section	.nv.constant0._Z18UpdateMiLiOiKernelPfS_S_S_S_S_S_iii,"a",@progbits
	.sectionflags	@""
	.align	4
.nv.constant0._Z18UpdateMiLiOiKernelPfS_S_S_S_S_S_iii:
	.zero		964


//--------------------- .nv.constant0._Z12RowSumKernelPfS_ii --------------------------
	.section	.nv.constant0._Z12RowSumKernelPfS_ii,"a",@progbits
	.sectionflags	@""
	.align	4
.nv.constant0._Z12RowSumKernelPfS_ii:
	.zero		920


//--------------------- .nv.constant0._Z20MinusMaxAndExpKernelPfS_S_ii --------------------------
	.section	.nv.constant0._Z20MinusMaxAndExpKernelPfS_S_ii,"a",@progbits
	.sectionflags	@""
	.align	4
.nv.constant0._Z20MinusMaxAndExpKernelPfS_S_ii:
	.zero		928


//--------------------- .nv.constant0._Z12RowMaxKernelPfS_ii --------------------------
	.section	.nv.constant0._Z12RowMaxKernelPfS_ii,"a",@progbits
	.sectionflags	@""
	.align	4
.nv.constant0._Z12RowMaxKernelPfS_ii:
	.zero		920


//--------------------- .nv.constant0._Z20QKDotAndScalarKernelPfS_S_iiif --------------------------
	.section	.nv.constant0._Z20QKDotAndScalarKernelPfS_S_iiif,"a",@progbits
	.sectionflags	@""
	.align	4
.nv.constant0._Z20QKDotAndScalarKernelPfS_S_iiif:
	.zero		936


//--------------------- SYMBOLS --------------------------

	.type		.nv.reservedSmem.offset0,@object
	.size		.nv.reservedSmem.offset0,0x4
	.type		.nv.reservedSmem.cap,@object
	.size		.nv.reservedSmem.cap,0x4
